	.target	sm_100a

	.elftype	@"ET_EXEC"


//--------------------- .note.nv.tkinfo           --------------------------
	.section	.note.nv.tkinfo,"",@"SHT_NOTE"
	.sectionflags	@"SHF_NOTE_NV_TKINFO"
	.tkinfo
        /*0018*/ 	.word	0x00000002
        /*0030*/ 	.string	""
        /*0030*/ 	.string	"ptxas"
        /*0030*/ 	.string	"Cuda compilation tools, release 13.0, V13.0.88"
        /*0030*/ 	.string	"Build cuda_13.0.r13.0/compiler.36424714_0"
        /*0030*/ 	.string	"-arch sm_100a -m 64 "



//--------------------- .note.nv.cuinfo           --------------------------
	.section	.note.nv.cuinfo,"",@"SHT_NOTE"
	.sectionflags	@"SHF_NOTE_NV_CUINFO"
        /*0018*/ 	.short	0x0002
        /*001a*/ 	.short	0x0064
        /*001c*/ 	.short	0x0082
	.zero		2


//--------------------- .nv.info                  --------------------------
	.section	.nv.info,"",@"SHT_CUDA_INFO"
	.align	4


	//----- nvinfo : EIATTR_REGCOUNT
	.align		4
        /*0000*/ 	.byte	0x04, 0x2f
        /*0002*/ 	.short	(.L_19 - .L_18)
	.align		4
.L_18:
        /*0004*/ 	.word	index@(_ZN7cutlass13device_kernelINS_4gemm6kernel13GemmUniversalIN4cute5tupleIJiiiiEEENS1_10collective13CollectiveMmaINS1_35MainloopSm100TmaUmmaWarpSpecializedILi8ELi2ELi4ENS5_IJNS4_1CILi1EEESB_SB_EEEEENS5_IJNSA_ILi64EEENSA_ILi128EEESF_EEEaNS5_IJSB_llEEEaNS5_IJlSB_lEEENS4_8TiledMMAINS4_8MMA_AtomIJNS4_15SM100_MMA_S8_SSIaaiLi64ELi128ELNS4_4UMMA5MajorE1ELSN_0ELNSM_8SaturateE0EEEEEENS4_6LayoutISC_NS5_IJNSA_ILi0EEESS_SS_EEEEENS5_IJNS4_10UnderscoreESV_SV_EEEEENS4_13SM90_TMA_LOADENS4_14ComposedLayoutINS4_7SwizzleILi2ELi4ELi3EEENS4_18smem_ptr_flag_bitsILi8EEENSR_INS5_IJSE_NSA_ILi8EEEEEENS5_IJSB_SE_EEEEEEEvNS4_8identityESY_NSZ_INS10_ILi3ELi4ELi3EEES13_NSR_INS5_IJS14_SF_EEENS5_IJSF_SB_EEEEEEEvS19_EENS_8epilogue10collective18CollectiveEpilogueINS1G_23Sm100TmaWarpSpecializedILi2ELi2ELi32ELb0ELb0EEEJSG_NS5_IJNSR_ISE_SB_EES1L_EEEaSI_aSI_NS1G_6fusion15FusionCallbacksIS1K_NS1N_17LinearCombinationIaiaiLNS_15FloatRoundStyleE2EEESG_S1M_JEEENS4_5SM1004TMEM4LOAD26SM100_TMEM_LOAD_16dp32b32xESY_NSZ_IS11_S13_NSR_INS5_IJS14_SE_EEENS5_IJSE_SB_EEEEEEENS4_39AutoVectorizingCopyWithAssumedAlignmentILi128EEENS4_14SM90_TMA_STOREES20_S22_S22_EEEvvEEEEvNT_6ParamsE)
        /*0008*/ 	.word	0x0000007a


	//----- nvinfo : EIATTR_FRAME_SIZE
	.align		4
.L_19:
        /*000c*/ 	.byte	0x04, 0x11
        /*000e*/ 	.short	(.L_21 - .L_20)
	.align		4
.L_20:
        /*0010*/ 	.word	index@($__internal_2_$__cuda_sm10x_tcgen05_guardrail_trap_unallocated_columns_being_dealloced)
        /*0014*/ 	.word	0x00000000


	//----- nvinfo : EIATTR_FRAME_SIZE
	.align		4
.L_21:
        /*0018*/ 	.byte	0x04, 0x11
        /*001a*/ 	.short	(.L_23 - .L_22)
	.align		4
.L_22:
        /*001c*/ 	.word	index@($__internal_1_$__cuda_sm10x_tcgen05_guardrail_trap_phase_invalid_during_alloc)
        /*0020*/ 	.word	0x00000000


	//----- nvinfo : EIATTR_FRAME_SIZE
	.align		4
.L_23:
        /*0024*/ 	.byte	0x04, 0x11
        /*0026*/ 	.short	(.L_25 - .L_24)
	.align		4
.L_24:
        /*0028*/ 	.word	index@($__internal_0_$__cuda_sm10x_tcgen05_guardrail_trap_col_being_dealloced_not_returned_by_alloc)
        /*002c*/ 	.word	0x00000000


	//----- nvinfo : EIATTR_FRAME_SIZE
	.align		4
.L_25:
        /*0030*/ 	.byte	0x04, 0x11
        /*0032*/ 	.short	(.L_27 - .L_26)
	.align		4
.L_26:
        /*0034*/ 	.word	index@(_ZN7cutlass13device_kernelINS_4gemm6kernel13GemmUniversalIN4cute5tupleIJiiiiEEENS1_10collective13CollectiveMmaINS1_35MainloopSm100TmaUmmaWarpSpecializedILi8ELi2ELi4ENS5_IJNS4_1CILi1EEESB_SB_EEEEENS5_IJNSA_ILi64EEENSA_ILi128EEESF_EEEaNS5_IJSB_llEEEaNS5_IJlSB_lEEENS4_8TiledMMAINS4_8MMA_AtomIJNS4_15SM100_MMA_S8_SSIaaiLi64ELi128ELNS4_4UMMA5MajorE1ELSN_0ELNSM_8SaturateE0EEEEEENS4_6LayoutISC_NS5_IJNSA_ILi0EEESS_SS_EEEEENS5_IJNS4_10UnderscoreESV_SV_EEEEENS4_13SM90_TMA_LOADENS4_14ComposedLayoutINS4_7SwizzleILi2ELi4ELi3EEENS4_18smem_ptr_flag_bitsILi8EEENSR_INS5_IJSE_NSA_ILi8EEEEEENS5_IJSB_SE_EEEEEEEvNS4_8identityESY_NSZ_INS10_ILi3ELi4ELi3EEES13_NSR_INS5_IJS14_SF_EEENS5_IJSF_SB_EEEEEEEvS19_EENS_8epilogue10collective18CollectiveEpilogueINS1G_23Sm100TmaWarpSpecializedILi2ELi2ELi32ELb0ELb0EEEJSG_NS5_IJNSR_ISE_SB_EES1L_EEEaSI_aSI_NS1G_6fusion15FusionCallbacksIS1K_NS1N_17LinearCombinationIaiaiLNS_15FloatRoundStyleE2EEESG_S1M_JEEENS4_5SM1004TMEM4LOAD26SM100_TMEM_LOAD_16dp32b32xESY_NSZ_IS11_S13_NSR_INS5_IJS14_SE_EEENS5_IJSE_SB_EEEEEEENS4_39AutoVectorizingCopyWithAssumedAlignmentILi128EEENS4_14SM90_TMA_STOREES20_S22_S22_EEEvvEEEEvNT_6ParamsE)
        /*0038*/ 	.word	0x00000000


	//----- nvinfo : EIATTR_MIN_STACK_SIZE
	.align		4
.L_27:
        /*003c*/ 	.byte	0x04, 0x12
        /*003e*/ 	.short	(.L_29 - .L_28)
	.align		4
.L_28:
        /*0040*/ 	.word	index@(_ZN7cutlass13device_kernelINS_4gemm6kernel13GemmUniversalIN4cute5tupleIJiiiiEEENS1_10collective13CollectiveMmaINS1_35MainloopSm100TmaUmmaWarpSpecializedILi8ELi2ELi4ENS5_IJNS4_1CILi1EEESB_SB_EEEEENS5_IJNSA_ILi64EEENSA_ILi128EEESF_EEEaNS5_IJSB_llEEEaNS5_IJlSB_lEEENS4_8TiledMMAINS4_8MMA_AtomIJNS4_15SM100_MMA_S8_SSIaaiLi64ELi128ELNS4_4UMMA5MajorE1ELSN_0ELNSM_8SaturateE0EEEEEENS4_6LayoutISC_NS5_IJNSA_ILi0EEESS_SS_EEEEENS5_IJNS4_10UnderscoreESV_SV_EEEEENS4_13SM90_TMA_LOADENS4_14ComposedLayoutINS4_7SwizzleILi2ELi4ELi3EEENS4_18smem_ptr_flag_bitsILi8EEENSR_INS5_IJSE_NSA_ILi8EEEEEENS5_IJSB_SE_EEEEEEEvNS4_8identityESY_NSZ_INS10_ILi3ELi4ELi3EEES13_NSR_INS5_IJS14_SF_EEENS5_IJSF_SB_EEEEEEEvS19_EENS_8epilogue10collective18CollectiveEpilogueINS1G_23Sm100TmaWarpSpecializedILi2ELi2ELi32ELb0ELb0EEEJSG_NS5_IJNSR_ISE_SB_EES1L_EEEaSI_aSI_NS1G_6fusion15FusionCallbacksIS1K_NS1N_17LinearCombinationIaiaiLNS_15FloatRoundStyleE2EEESG_S1M_JEEENS4_5SM1004TMEM4LOAD26SM100_TMEM_LOAD_16dp32b32xESY_NSZ_IS11_S13_NSR_INS5_IJS14_SE_EEENS5_IJSE_SB_EEEEEEENS4_39AutoVectorizingCopyWithAssumedAlignmentILi128EEENS4_14SM90_TMA_STOREES20_S22_S22_EEEvvEEEEvNT_6ParamsE)
        /*0044*/ 	.word	0x00000000
.L_29:


//--------------------- .nv.compat                --------------------------
	.section	.nv.compat,"",@"SHT_CUDA_COMPAT_INFO"
	.align	4
        /*0000*/ 	.byte	0x02, 0x09, 0x01, 0x00, 0x02, 0x02, 0x03, 0x00, 0x02, 0x05, 0x06, 0x00, 0x03, 0x07, 0x01, 0x01
        /*0010*/ 	.byte	0x02, 0x03, 0x01, 0x00, 0x02, 0x06, 0x01, 0x00, 0x04, 0x0b, 0x08, 0x00, 0x01, 0x00, 0x00, 0x00
        /*0020*/ 	.byte	0x00, 0x00, 0x00, 0x00


//--------------------- .nv.info._ZN7cutlass13device_kernelINS_4gemm6kernel13GemmUniversalIN4cute5tupleIJiiiiEEENS1_10collective13CollectiveMmaINS1_35MainloopSm100TmaUmmaWarpSpecializedILi8ELi2ELi4ENS5_IJNS4_1CILi1EEESB_SB_EEEEENS5_IJNSA_ILi64EEENSA_ILi128EEESF_EEEaNS5_IJSB_llEEEaNS5_IJlSB_lEEENS4_8TiledMMAINS4_8MMA_AtomIJNS4_15SM100_MMA_S8_SSIaaiLi64ELi128ELNS4_4UMMA5MajorE1ELSN_0ELNSM_8SaturateE0EEEEEENS4_6LayoutISC_NS5_IJNSA_ILi0EEESS_SS_EEEEENS5_IJNS4_10UnderscoreESV_SV_EEEEENS4_13SM90_TMA_LOADENS4_14ComposedLayoutINS4_7SwizzleILi2ELi4ELi3EEENS4_18smem_ptr_flag_bitsILi8EEENSR_INS5_IJSE_NSA_ILi8EEEEEENS5_IJSB_SE_EEEEEEEvNS4_8identityESY_NSZ_INS10_ILi3ELi4ELi3EEES13_NSR_INS5_IJS14_SF_EEENS5_IJSF_SB_EEEEEEEvS19_EENS_8epilogue10collective18CollectiveEpilogueINS1G_23Sm100TmaWarpSpecializedILi2ELi2ELi32ELb0ELb0EEEJSG_NS5_IJNSR_ISE_SB_EES1L_EEEaSI_aSI_NS1G_6fusion15FusionCallbacksIS1K_NS1N_17LinearCombinationIaiaiLNS_15FloatRoundStyleE2EEESG_S1M_JEEENS4_5SM1004TMEM4LOAD26SM100_TMEM_LOAD_16dp32b32xESY_NSZ_IS11_S13_NSR_INS5_IJS14_SE_EEENS5_IJSE_SB_EEEEEEENS4_39AutoVectorizingCopyWithAssumedAlignmentILi128EEENS4_14SM90_TMA_STOREES20_S22_S22_EEEvvEEEEvNT_6ParamsE --------------------------
	.section	.nv.info._ZN7cutlass13device_kernelINS_4gemm6kernel13GemmUniversalIN4cute5tupleIJiiiiEEENS1_10collective13CollectiveMmaINS1_35MainloopSm100TmaUmmaWarpSpecializedILi8ELi2ELi4ENS5_IJNS4_1CILi1EEESB_SB_EEEEENS5_IJNSA_ILi64EEENSA_ILi128EEESF_EEEaNS5_IJSB_llEEEaNS5_IJlSB_lEEENS4_8TiledMMAINS4_8MMA_AtomIJNS4_15SM100_MMA_S8_SSIaaiLi64ELi128ELNS4_4UMMA5MajorE1ELSN_0ELNSM_8SaturateE0EEEEEENS4_6LayoutISC_NS5_IJNSA_ILi0EEESS_SS_EEEEENS5_IJNS4_10UnderscoreESV_SV_EEEEENS4_13SM90_TMA_LOADENS4_14ComposedLayoutINS4_7SwizzleILi2ELi4ELi3EEENS4_18smem_ptr_flag_bitsILi8EEENSR_INS5_IJSE_NSA_ILi8EEEEEENS5_IJSB_SE_EEEEEEEvNS4_8identityESY_NSZ_INS10_ILi3ELi4ELi3EEES13_NSR_INS5_IJS14_SF_EEENS5_IJSF_SB_EEEEEEEvS19_EENS_8epilogue10collective18CollectiveEpilogueINS1G_23Sm100TmaWarpSpecializedILi2ELi2ELi32ELb0ELb0EEEJSG_NS5_IJNSR_ISE_SB_EES1L_EEEaSI_aSI_NS1G_6fusion15FusionCallbacksIS1K_NS1N_17LinearCombinationIaiaiLNS_15FloatRoundStyleE2EEESG_S1M_JEEENS4_5SM1004TMEM4LOAD26SM100_TMEM_LOAD_16dp32b32xESY_NSZ_IS11_S13_NSR_INS5_IJS14_SE_EEENS5_IJSE_SB_EEEEEEENS4_39AutoVectorizingCopyWithAssumedAlignmentILi128EEENS4_14SM90_TMA_STOREES20_S22_S22_EEEvvEEEEvNT_6ParamsE,"",@"SHT_CUDA_INFO"
	.sectionflags	@""
	.align	4


	//----- nvinfo : EIATTR_CUDA_API_VERSION
	.align		4
        /*0000*/ 	.byte	0x04, 0x37
        /*0002*/ 	.short	(.L_31 - .L_30)
.L_30:
        /*0004*/ 	.word	0x00000082


	//----- nvinfo : EIATTR_KPARAM_INFO
	.align		4
.L_31:
        /*0008*/ 	.byte	0x04, 0x17
        /*000a*/ 	.short	(.L_33 - .L_32)
.L_32:
        /*000c*/ 	.word	0x00000000
        /*0010*/ 	.short	0x0000
        /*0012*/ 	.short	0x0000
        /*0014*/ 	.byte	0x00, 0xf0, 0x01, 0x20


	//----- nvinfo : EIATTR_AT_ENTRY_FRAGMENTS
	.align		4
.L_33:
        /*0018*/ 	.byte	0x04, 0x4f
        /*001a*/ 	.short	(.L_35 - .L_34)


	//   ....[0]....
.L_34:
        /*001c*/ 	.word	0x00000006


	//----- nvinfo : EIATTR_RESERVED_SMEM_USED
	.align		4
.L_35:
        /*0020*/ 	.byte	0x01, 0x41
	.zero		2


	//----- nvinfo : EIATTR_SPARSE_MMA_MASK
	.align		4
        /*0024*/ 	.byte	0x03, 0x50
        /*0026*/ 	.short	0x0000


	//----- nvinfo : EIATTR_TCGEN05_1CTA_USED
	.align		4
        /*0028*/ 	.byte	0x01, 0x51
	.zero		2


	//----- nvinfo : EIATTR_MAXREG_COUNT
	.align		4
        /*002c*/ 	.byte	0x03, 0x1b
        /*002e*/ 	.short	0x00ff


	//----- nvinfo : EIATTR_NUM_BARRIERS
	.align		4
        /*0030*/ 	.byte	0x02, 0x4c
        /*0032*/ 	.byte	0x07
	.zero		1


	//----- nvinfo : EIATTR_EXTERNS
	.align		4
        /*0034*/ 	.byte	0x04, 0x0f
        /*0036*/ 	.short	(.L_37 - .L_36)


	//   ....[0]....
	.align		4
.L_36:
        /*0038*/ 	.word	index@(__assertfail)


	//----- nvinfo : EIATTR_MERCURY_ISA_VERSION
	.align		4
.L_37:
        /*003c*/ 	.byte	0x03, 0x5f
        /*003e*/ 	.short	0x0101


	//----- nvinfo : EIATTR_INT_WARP_WIDE_INSTR_OFFSETS
	.align		4
        /*0040*/ 	.byte	0x04, 0x31
        /*0042*/ 	.short	(.L_39 - .L_38)


	//   ....[0]....
.L_38:
        /*0044*/ 	.word	0x00001e20


	//   ....[1]....
        /*0048*/ 	.word	0x00003b00


	//   ....[2]....
        /*004c*/ 	.word	0x00003b20


	//   ....[3]....
        /*0050*/ 	.word	0x00003b50


	//   ....[4]....
        /*0054*/ 	.word	0x00004480


	//   ....[5]....
        /*0058*/ 	.word	0x000044f0


	//   ....[6]....
        /*005c*/ 	.word	0x000046d0


	//   ....[7]....
        /*0060*/ 	.word	0x00004830


	//----- nvinfo : EIATTR_COOP_GROUP_MASK_REGIDS
	.align		4
.L_39:
        /*0064*/ 	.byte	0x04, 0x29
        /*0066*/ 	.short	(.L_41 - .L_40)


	//   ....[0]....
.L_40:
        /*0068*/ 	.word	0xffffffff


	//   ....[1]....
        /*006c*/ 	.word	0xffffffff


	//   ....[2]....
        /*0070*/ 	.word	0xffffffff


	//   ....[3]....
        /*0074*/ 	.word	0xffffffff


	//   ....[4]....
        /*0078*/ 	.word	0xffffffff


	//   ....[5]....
        /*007c*/ 	.word	0xffffffff


	//   ....[6]....
        /*0080*/ 	.word	0xffffffff


	//   ....[7]....
        /*0084*/ 	.word	0xffffffff


	//   ....[8]....
        /*0088*/ 	.word	0xffffffff


	//   ....[9]....
        /*008c*/ 	.word	0xffffffff


	//   ....[10]....
        /*0090*/ 	.word	0xffffffff


	//   ....[11]....
        /*0094*/ 	.word	0xffffffff


	//   ....[12]....
        /*0098*/ 	.word	0xffffffff


	//----- nvinfo : EIATTR_COOP_GROUP_INSTR_OFFSETS
	.align		4
.L_41:
        /*009c*/ 	.byte	0x04, 0x28
        /*009e*/ 	.short	(.L_43 - .L_42)


	//   ....[0]....
.L_42:
        /*00a0*/ 	.word	0x00000090


	//   ....[1]....
        /*00a4*/ 	.word	0x000004d0


	//   ....[2]....
        /*00a8*/ 	.word	0x000006c0


	//   ....[3]....
        /*00ac*/ 	.word	0x00000820


	//   ....[4]....
        /*00b0*/ 	.word	0x00000920


	//   ....[5]....
        /*00b4*/ 	.word	0x00000a90


	//   ....[6]....
        /*00b8*/ 	.word	0x00000c30


	//   ....[7]....
        /*00bc*/ 	.word	0x00001d00


	//   ....[8]....
        /*00c0*/ 	.word	0x00002d20


	//   ....[9]....
        /*00c4*/ 	.word	0x00002f30


	//   ....[10]....
        /*00c8*/ 	.word	0x00002f60


	//   ....[11]....
        /*00cc*/ 	.word	0x000039e0


	//   ....[12]....
        /*00d0*/ 	.word	0x00003c10


	//----- nvinfo : EIATTR_VRC_CTA_INIT_COUNT
	.align		4
.L_43:
        /*00d4*/ 	.byte	0x02, 0x4a
        /*00d6*/ 	.byte	0x80
	.zero		1


	//----- nvinfo : EIATTR_SYSCALL_OFFSETS
	.align		4
        /*00d8*/ 	.byte	0x04, 0x46
        /*00da*/ 	.short	(.L_45 - .L_44)


	//   ....[0]....
.L_44:
        /*00dc*/ 	.word	0x00005280


	//   ....[1]....
        /*00e0*/ 	.word	0x000053c0


	//   ....[2]....
        /*00e4*/ 	.word	0x00005bc0


	//   ....[3]....
        /*00e8*/ 	.word	0x00006960


	//----- nvinfo : EIATTR_MBARRIER_INSTR_OFFSETS
	.align		4
.L_45:
        /*00ec*/ 	.byte	0x04, 0x39
        /*00ee*/ 	.short	(.L_47 - .L_46)


	//   ....[0]....
.L_46:
        /*00f0*/ 	.word	0x000005b0
        /*00f4*/ 	.word	0x000000ff
        /*00f8*/ 	.word	0x00000000
        /*00fc*/ 	.short	0x0100
        /*00fe*/ 	.byte	0x05
	.zero		1


	//   ....[1]....
        /*0100*/ 	.word	0x000005c0
        /*0104*/ 	.word	0x000000ff
        /*0108*/ 	.word	0x00000040
        /*010c*/ 	.short	0x0100
        /*010e*/ 	.byte	0x05
	.zero		1


	//   ....[2]....
        /*0110*/ 	.word	0x000005d0
        /*0114*/ 	.word	0x000000ff
        /*0118*/ 	.word	0x00000008
        /*011c*/ 	.short	0x0100
        /*011e*/ 	.byte	0x05
	.zero		1


	//   ....[3]....
        /*0120*/ 	.word	0x000005e0
        /*0124*/ 	.word	0x000000ff
        /*0128*/ 	.word	0x00000048
        /*012c*/ 	.short	0x0100
        /*012e*/ 	.byte	0x05
	.zero		1


	//   ....[4]....
        /*0130*/ 	.word	0x000005f0
        /*0134*/ 	.word	0x000000ff
        /*0138*/ 	.word	0x00000010
        /*013c*/ 	.short	0x0100
        /*013e*/ 	.byte	0x05
	.zero		1


	//   ....[5]....
        /*0140*/ 	.word	0x00000600
        /*0144*/ 	.word	0x000000ff
        /*0148*/ 	.word	0x00000050
        /*014c*/ 	.short	0x0100
        /*014e*/ 	.byte	0x05
	.zero		1


	//   ....[6]....
        /*0150*/ 	.word	0x00000610
        /*0154*/ 	.word	0x000000ff
        /*0158*/ 	.word	0x00000018
        /*015c*/ 	.short	0x0100
        /*015e*/ 	.byte	0x05
	.zero		1


	//   ....[7]....
        /*0160*/ 	.word	0x00000620
        /*0164*/ 	.word	0x000000ff
        /*0168*/ 	.word	0x00000058
        /*016c*/ 	.short	0x0100
        /*016e*/ 	.byte	0x05
	.zero		1


	//   ....[8]....
        /*0170*/ 	.word	0x00000630
        /*0174*/ 	.word	0x000000ff
        /*0178*/ 	.word	0x00000020
        /*017c*/ 	.short	0x0100
        /*017e*/ 	.byte	0x05
	.zero		1


	//   ....[9]....
        /*0180*/ 	.word	0x00000640
        /*0184*/ 	.word	0x000000ff
        /*0188*/ 	.word	0x00000060
        /*018c*/ 	.short	0x0100
        /*018e*/ 	.byte	0x05
	.zero		1


	//   ....[10]....
        /*0190*/ 	.word	0x00000650
        /*0194*/ 	.word	0x000000ff
        /*0198*/ 	.word	0x00000028
        /*019c*/ 	.short	0x0100
        /*019e*/ 	.byte	0x05
	.zero		1


	//   ....[11]....
        /*01a0*/ 	.word	0x00000660
        /*01a4*/ 	.word	0x000000ff
        /*01a8*/ 	.word	0x00000068
        /*01ac*/ 	.short	0x0100
        /*01ae*/ 	.byte	0x05
	.zero		1


	//   ....[12]....
        /*01b0*/ 	.word	0x00000670
        /*01b4*/ 	.word	0x000000ff
        /*01b8*/ 	.word	0x00000030
        /*01bc*/ 	.short	0x0100
        /*01be*/ 	.byte	0x05
	.zero		1


	//   ....[13]....
        /*01c0*/ 	.word	0x00000680
        /*01c4*/ 	.word	0x000000ff
        /*01c8*/ 	.word	0x00000070
        /*01cc*/ 	.short	0x0100
        /*01ce*/ 	.byte	0x05
	.zero		1


	//   ....[14]....
        /*01d0*/ 	.word	0x00000690
        /*01d4*/ 	.word	0x000000ff
        /*01d8*/ 	.word	0x00000038
        /*01dc*/ 	.short	0x0100
        /*01de*/ 	.byte	0x05
	.zero		1


	//   ....[15]....
        /*01e0*/ 	.word	0x000006a0
        /*01e4*/ 	.word	0x000000ff
        /*01e8*/ 	.word	0x00000078
        /*01ec*/ 	.short	0x0100
        /*01ee*/ 	.byte	0x05
	.zero		1


	//   ....[16]....
        /*01f0*/ 	.word	0x000007d0
        /*01f4*/ 	.word	0x000000ff
        /*01f8*/ 	.word	0x00000080
        /*01fc*/ 	.short	0x0100
        /*01fe*/ 	.byte	0x07
	.zero		1


	//   ....[17]....
        /*0200*/ 	.word	0x000007e0
        /*0204*/ 	.word	0x000000ff
        /*0208*/ 	.word	0x00000090
        /*020c*/ 	.short	0x0100
        /*020e*/ 	.byte	0x07
	.zero		1


	//   ....[18]....
        /*0210*/ 	.word	0x000007f0
        /*0214*/ 	.word	0x000000ff
        /*0218*/ 	.word	0x00000088
        /*021c*/ 	.short	0x0100
        /*021e*/ 	.byte	0x07
	.zero		1


	//   ....[19]....
        /*0220*/ 	.word	0x00000800
        /*0224*/ 	.word	0x000000ff
        /*0228*/ 	.word	0x00000098
        /*022c*/ 	.short	0x0100
        /*022e*/ 	.byte	0x07
	.zero		1


	//   ....[20]....
        /*0230*/ 	.word	0x000008f0
        /*0234*/ 	.word	0x000000ff
        /*0238*/ 	.word	0x000000a0
        /*023c*/ 	.short	0x0100
        /*023e*/ 	.byte	0x05
	.zero		1


	//   ....[21]....
        /*0240*/ 	.word	0x00000900
        /*0244*/ 	.word	0x000000ff
        /*0248*/ 	.word	0x000000a8
        /*024c*/ 	.short	0x0100
        /*024e*/ 	.byte	0x05
	.zero		1


	//   ....[22]....
        /*0250*/ 	.word	0x00000a40
        /*0254*/ 	.word	0x000000ff
        /*0258*/ 	.word	0x000000b0
        /*025c*/ 	.short	0x0100
        /*025e*/ 	.byte	0x05
	.zero		1


	//   ....[23]....
        /*0260*/ 	.word	0x00000a50
        /*0264*/ 	.word	0x000000ff
        /*0268*/ 	.word	0x000000c0
        /*026c*/ 	.short	0x0100
        /*026e*/ 	.byte	0x05
	.zero		1


	//   ....[24]....
        /*0270*/ 	.word	0x00000a60
        /*0274*/ 	.word	0x000000ff
        /*0278*/ 	.word	0x000000b8
        /*027c*/ 	.short	0x0100
        /*027e*/ 	.byte	0x05
	.zero		1


	//   ....[25]....
        /*0280*/ 	.word	0x00000a70
        /*0284*/ 	.word	0x000000ff
        /*0288*/ 	.word	0x000000c8
        /*028c*/ 	.short	0x0100
        /*028e*/ 	.byte	0x05
	.zero		1


	//   ....[26]....
        /*0290*/ 	.word	0x00000ba0
        /*0294*/ 	.word	0x000000ff
        /*0298*/ 	.word	0x000000d0
        /*029c*/ 	.short	0x0100
        /*029e*/ 	.byte	0x07
	.zero		1


	//   ....[27]....
        /*02a0*/ 	.word	0x00000bb0
        /*02a4*/ 	.word	0x000000ff
        /*02a8*/ 	.word	0x000000f0
        /*02ac*/ 	.short	0x0100
        /*02ae*/ 	.byte	0x07
	.zero		1


	//   ....[28]....
        /*02b0*/ 	.word	0x00000bc0
        /*02b4*/ 	.word	0x000000ff
        /*02b8*/ 	.word	0x000000d8
        /*02bc*/ 	.short	0x0100
        /*02be*/ 	.byte	0x07
	.zero		1


	//   ....[29]....
        /*02c0*/ 	.word	0x00000bd0
        /*02c4*/ 	.word	0x000000ff
        /*02c8*/ 	.word	0x000000f8
        /*02cc*/ 	.short	0x0100
        /*02ce*/ 	.byte	0x07
	.zero		1


	//   ....[30]....
        /*02d0*/ 	.word	0x00000be0
        /*02d4*/ 	.word	0x000000ff
        /*02d8*/ 	.word	0x000000e0
        /*02dc*/ 	.short	0x0100
        /*02de*/ 	.byte	0x07
	.zero		1


	//   ....[31]....
        /*02e0*/ 	.word	0x00000bf0
        /*02e4*/ 	.word	0x000000ff
        /*02e8*/ 	.word	0x00000100
        /*02ec*/ 	.short	0x0100
        /*02ee*/ 	.byte	0x07
	.zero		1


	//   ....[32]....
        /*02f0*/ 	.word	0x00000c00
        /*02f4*/ 	.word	0x000000ff
        /*02f8*/ 	.word	0x000000e8
        /*02fc*/ 	.short	0x0100
        /*02fe*/ 	.byte	0x07
	.zero		1


	//   ....[33]....
        /*0300*/ 	.word	0x00000c10
        /*0304*/ 	.word	0x000000ff
        /*0308*/ 	.word	0x00000108
        /*030c*/ 	.short	0x0100
        /*030e*/ 	.byte	0x07
	.zero		1


	//   ....[34]....
        /*0310*/ 	.word	0x00000d00
        /*0314*/ 	.word	0x000000ff
        /*0318*/ 	.word	0x00000110
        /*031c*/ 	.short	0x0100
        /*031e*/ 	.byte	0x05
	.zero		1


	//   ....[35]....
        /*0320*/ 	.word	0x00000d10
        /*0324*/ 	.word	0x000000ff
        /*0328*/ 	.word	0x00000120
        /*032c*/ 	.short	0x0100
        /*032e*/ 	.byte	0x05
	.zero		1


	//   ....[36]....
        /*0330*/ 	.word	0x00000d20
        /*0334*/ 	.word	0x000000ff
        /*0338*/ 	.word	0x00000118
        /*033c*/ 	.short	0x0100
        /*033e*/ 	.byte	0x05
	.zero		1


	//   ....[37]....
        /*0340*/ 	.word	0x00000d30
        /*0344*/ 	.word	0x000000ff
        /*0348*/ 	.word	0x00000128
        /*034c*/ 	.short	0x0100
        /*034e*/ 	.byte	0x05
	.zero		1


	//   ....[38]....
        /*0350*/ 	.word	0x00001600
        /*0354*/ 	.word	0x00000003
        /*0358*/ 	.word	0x00000120
        /*035c*/ 	.short	0x010a
        /*035e*/ 	.byte	0xff
	.zero		1


	//   ....[39]....
        /*0360*/ 	.word	0x00001630
        /*0364*/ 	.word	0x00000003
        /*0368*/ 	.word	0x00000110
        /*036c*/ 	.short	0x0101
        /*036e*/ 	.byte	0xff
	.zero		1


	//   ....[40]....
        /*0370*/ 	.word	0x00001700
        /*0374*/ 	.word	0x000000ff
        /*0378*/ 	.word	0x00000040
        /*037c*/ 	.short	0x010a
        /*037e*/ 	.byte	0x08
	.zero		1


	//   ....[41]....
        /*0380*/ 	.word	0x000017a0
        /*0384*/ 	.word	0x000000ff
        /*0388*/ 	.word	0x00000040
        /*038c*/ 	.short	0x010a
        /*038e*/ 	.byte	0x21
	.zero		1


	//   ....[42]....
        /*0390*/ 	.word	0x000018f0
        /*0394*/ 	.word	0x000000ff
        /*0398*/ 	.word	0x00000040
        /*039c*/ 	.short	0x010a
        /*039e*/ 	.byte	0x08
	.zero		1


	//   ....[43]....
        /*03a0*/ 	.word	0x00001a00
        /*03a4*/ 	.word	0x000000ff
        /*03a8*/ 	.word	0x000000a8
        /*03ac*/ 	.short	0x0101
        /*03ae*/ 	.byte	0x04
	.zero		1


	//   ....[44]....
        /*03b0*/ 	.word	0x00001a20
        /*03b4*/ 	.word	0x000000ff
        /*03b8*/ 	.word	0x00000040
        /*03bc*/ 	.short	0x010a
        /*03be*/ 	.byte	0x08
	.zero		1


	//   ....[45]....
        /*03c0*/ 	.word	0x00001aa0
        /*03c4*/ 	.word	0x000000ff
        /*03c8*/ 	.word	0x00000040
        /*03cc*/ 	.short	0x010a
        /*03ce*/ 	.byte	0x11
	.zero		1


	//   ....[46]....
        /*03d0*/ 	.word	0x00001bf0
        /*03d4*/ 	.word	0x000000ff
        /*03d8*/ 	.word	0x00000040
        /*03dc*/ 	.short	0x010a
        /*03de*/ 	.byte	0x08
	.zero		1


	//   ....[47]....
        /*03e0*/ 	.word	0x00001d30
        /*03e4*/ 	.word	0x00000002
        /*03e8*/ 	.word	0x000000b0
        /*03ec*/ 	.short	0x010a
        /*03ee*/ 	.byte	0xff
	.zero		1


	//   ....[48]....
        /*03f0*/ 	.word	0x00001df0
        /*03f4*/ 	.word	0x00000002
        /*03f8*/ 	.word	0x00000000
        /*03fc*/ 	.short	0x0101
        /*03fe*/ 	.byte	0xff
	.zero		1


	//   ....[49]....
        /*0400*/ 	.word	0x00002350
        /*0404*/ 	.word	0x000000ff
        /*0408*/ 	.word	0x00000000
        /*040c*/ 	.short	0x010a
        /*040e*/ 	.byte	0x05
	.zero		1


	//   ....[50]....
        /*0410*/ 	.word	0x000023e0
        /*0414*/ 	.word	0x000000ff
        /*0418*/ 	.word	0x00000000
        /*041c*/ 	.short	0x010a
        /*041e*/ 	.byte	0x05
	.zero		1


	//   ....[51]....
        /*0420*/ 	.word	0x00002470
        /*0424*/ 	.word	0x000000ff
        /*0428*/ 	.word	0x00000000
        /*042c*/ 	.short	0x010a
        /*042e*/ 	.byte	0x05
	.zero		1


	//   ....[52]....
        /*0430*/ 	.word	0x00002500
        /*0434*/ 	.word	0x000000ff
        /*0438*/ 	.word	0x00000000
        /*043c*/ 	.short	0x010a
        /*043e*/ 	.byte	0x05
	.zero		1


	//   ....[53]....
        /*0440*/ 	.word	0x00002590
        /*0444*/ 	.word	0x000000ff
        /*0448*/ 	.word	0x00000000
        /*044c*/ 	.short	0x010a
        /*044e*/ 	.byte	0x05
	.zero		1


	//   ....[54]....
        /*0450*/ 	.word	0x00002620
        /*0454*/ 	.word	0x000000ff
        /*0458*/ 	.word	0x00000000
        /*045c*/ 	.short	0x010a
        /*045e*/ 	.byte	0x05
	.zero		1


	//   ....[55]....
        /*0460*/ 	.word	0x000026b0
        /*0464*/ 	.word	0x000000ff
        /*0468*/ 	.word	0x00000000
        /*046c*/ 	.short	0x010a
        /*046e*/ 	.byte	0x05
	.zero		1


	//   ....[56]....
        /*0470*/ 	.word	0x00002750
        /*0474*/ 	.word	0x00000000
        /*0478*/ 	.word	0x00000000
        /*047c*/ 	.short	0x010a
        /*047e*/ 	.byte	0xff
	.zero		1


	//   ....[57]....
        /*0480*/ 	.word	0x00002870
        /*0484*/ 	.word	0x00000000
        /*0488*/ 	.word	0x00000110
        /*048c*/ 	.short	0x010a
        /*048e*/ 	.byte	0xff
	.zero		1


	//   ....[58]....
        /*0490*/ 	.word	0x000028d0
        /*0494*/ 	.word	0x00000004
        /*0498*/ 	.word	0x00000000
        /*049c*/ 	.short	0x0101
        /*049e*/ 	.byte	0xff
	.zero		1


	//   ....[59]....
        /*04a0*/ 	.word	0x000028f0
        /*04a4*/ 	.word	0x000000ff
        /*04a8*/ 	.word	0x000000c0
        /*04ac*/ 	.short	0x010a
        /*04ae*/ 	.byte	0x05
	.zero		1


	//   ....[60]....
        /*04b0*/ 	.word	0x00002a10
        /*04b4*/ 	.word	0x00000000
        /*04b8*/ 	.word	0x000000b0
        /*04bc*/ 	.short	0x010a
        /*04be*/ 	.byte	0xff
	.zero		1


	//   ....[61]....
        /*04c0*/ 	.word	0x00002b20
        /*04c4*/ 	.word	0x00000000
        /*04c8*/ 	.word	0x00000000
        /*04cc*/ 	.short	0x0101
        /*04ce*/ 	.byte	0xff
	.zero		1


	//   ....[62]....
        /*04d0*/ 	.word	0x00002bb0
        /*04d4*/ 	.word	0x000000ff
        /*04d8*/ 	.word	0x000000c0
        /*04dc*/ 	.short	0x0106
        /*04de*/ 	.byte	0x05
	.zero		1


	//   ....[63]....
        /*04e0*/ 	.word	0x00002bd0
        /*04e4*/ 	.word	0x000000ff
        /*04e8*/ 	.word	0x000000c0
        /*04ec*/ 	.short	0x010a
        /*04ee*/ 	.byte	0x05
	.zero		1


	//   ....[64]....
        /*04f0*/ 	.word	0x00002c60
        /*04f4*/ 	.word	0x000000ff
        /*04f8*/ 	.word	0x000000c0
        /*04fc*/ 	.short	0x0106
        /*04fe*/ 	.byte	0x04
	.zero		1


	//   ....[65]....
        /*0500*/ 	.word	0x00002ca0
        /*0504*/ 	.word	0x00000000
        /*0508*/ 	.word	0x000000c0
        /*050c*/ 	.short	0x010a
        /*050e*/ 	.byte	0xff
	.zero		1


	//   ....[66]....
        /*0510*/ 	.word	0x000031d0
        /*0514*/ 	.word	0x00000000
        /*0518*/ 	.word	0x000000b0
        /*051c*/ 	.short	0x010a
        /*051e*/ 	.byte	0xff
	.zero		1


	//   ....[67]....
        /*0520*/ 	.word	0x000032d0
        /*0524*/ 	.word	0x00000003
        /*0528*/ 	.word	0x00000000
        /*052c*/ 	.short	0x0101
        /*052e*/ 	.byte	0xff
	.zero		1


	//   ....[68]....
        /*0530*/ 	.word	0x000032e0
        /*0534*/ 	.word	0x000000ff
        /*0538*/ 	.word	0x00000000
        /*053c*/ 	.short	0x010a
        /*053e*/ 	.byte	0x06
	.zero		1


	//   ....[69]....
        /*0540*/ 	.word	0x00003360
        /*0544*/ 	.word	0x000000ff
        /*0548*/ 	.word	0x000000f0
        /*054c*/ 	.short	0x010a
        /*054e*/ 	.byte	0x07
	.zero		1


	//   ....[70]....
        /*0550*/ 	.word	0x00003440
        /*0554*/ 	.word	0x000000ff
        /*0558*/ 	.word	0x00000000
        /*055c*/ 	.short	0x010a
        /*055e*/ 	.byte	0x06
	.zero		1


	//   ....[71]....
        /*0560*/ 	.word	0x00003570
        /*0564*/ 	.word	0x000000ff
        /*0568*/ 	.word	0x00000000
        /*056c*/ 	.short	0x010a
        /*056e*/ 	.byte	0x1a
	.zero		1


	//   ....[72]....
        /*0570*/ 	.word	0x00003810
        /*0574*/ 	.word	0x000000ff
        /*0578*/ 	.word	0x00000000
        /*057c*/ 	.short	0x010a
        /*057e*/ 	.byte	0x06
	.zero		1


	//   ....[73]....
        /*0580*/ 	.word	0x000038a0
        /*0584*/ 	.word	0x000000ff
        /*0588*/ 	.word	0x00000000
        /*058c*/ 	.short	0x010a
        /*058e*/ 	.byte	0x06
	.zero		1


	//   ....[74]....
        /*0590*/ 	.word	0x00003930
        /*0594*/ 	.word	0x000000ff
        /*0598*/ 	.word	0x00000000
        /*059c*/ 	.short	0x010a
        /*059e*/ 	.byte	0x06
	.zero		1


	//   ....[75]....
        /*05a0*/ 	.word	0x000039c0
        /*05a4*/ 	.word	0x000000ff
        /*05a8*/ 	.word	0x00000000
        /*05ac*/ 	.short	0x010a
        /*05ae*/ 	.byte	0x07
	.zero		1


	//   ....[76]....
        /*05b0*/ 	.word	0x00003e20
        /*05b4*/ 	.word	0x00000000
        /*05b8*/ 	.word	0x000000b0
        /*05bc*/ 	.short	0x010a
        /*05be*/ 	.byte	0xff
	.zero		1


	//   ....[77]....
        /*05c0*/ 	.word	0x00003ee0
        /*05c4*/ 	.word	0x00000000
        /*05c8*/ 	.word	0x00000000
        /*05cc*/ 	.short	0x0101
        /*05ce*/ 	.byte	0xff
	.zero		1


	//   ....[78]....
        /*05d0*/ 	.word	0x00004200
        /*05d4*/ 	.word	0x000000ff
        /*05d8*/ 	.word	0x000000a8
        /*05dc*/ 	.short	0x010a
        /*05de*/ 	.byte	0x07
	.zero		1


	//   ....[79]....
        /*05e0*/ 	.word	0x000043f0
        /*05e4*/ 	.word	0x000000ff
        /*05e8*/ 	.word	0x00000090
        /*05ec*/ 	.short	0x010a
        /*05ee*/ 	.byte	0x07
	.zero		1


	//   ....[80]....
        /*05f0*/ 	.word	0x000045c0
        /*05f4*/ 	.word	0x000000ff
        /*05f8*/ 	.word	0x00000080
        /*05fc*/ 	.short	0x010b
        /*05fe*/ 	.byte	0x07
	.zero		1


	//   ....[81]....
        /*0600*/ 	.word	0x00004630
        /*0604*/ 	.word	0x000000ff
        /*0608*/ 	.word	0x00000000
        /*060c*/ 	.short	0x0101
        /*060e*/ 	.byte	0x08
	.zero		1


	//   ....[82]....
        /*0610*/ 	.word	0x00004660
        /*0614*/ 	.word	0x000000ff
        /*0618*/ 	.word	0x00000098
        /*061c*/ 	.short	0x010a
        /*061e*/ 	.byte	0x07
	.zero		1


	//   ....[83]....
        /*0620*/ 	.word	0x00004870
        /*0624*/ 	.word	0x000000ff
        /*0628*/ 	.word	0x00000088
        /*062c*/ 	.short	0x010b
        /*062e*/ 	.byte	0x07
	.zero		1


	//   ....[84]....
        /*0630*/ 	.word	0x00004890
        /*0634*/ 	.word	0x000000ff
        /*0638*/ 	.word	0x00000000
        /*063c*/ 	.short	0x0101
        /*063e*/ 	.byte	0x0d
	.zero		1


	//   ....[85]....
        /*0640*/ 	.word	0x000048c0
        /*0644*/ 	.word	0x000000ff
        /*0648*/ 	.word	0x00000090
        /*064c*/ 	.short	0x010a
        /*064e*/ 	.byte	0x07
	.zero		1


	//   ....[86]....
        /*0650*/ 	.word	0x00004900
        /*0654*/ 	.word	0x00000000
        /*0658*/ 	.word	0x00000098
        /*065c*/ 	.short	0x010a
        /*065e*/ 	.byte	0xff
	.zero		1


	//   ....[87]....
        /*0660*/ 	.word	0x00004c50
        /*0664*/ 	.word	0x00000000
        /*0668*/ 	.word	0x000000b0
        /*066c*/ 	.short	0x010a
        /*066e*/ 	.byte	0xff
	.zero		1


	//   ....[88]....
        /*0670*/ 	.word	0x00004d60
        /*0674*/ 	.word	0x00000000
        /*0678*/ 	.word	0x00000000
        /*067c*/ 	.short	0x0101
        /*067e*/ 	.byte	0xff
	.zero		1


	//   ....[89]....
        /*0680*/ 	.word	0x000057b0
        /*0684*/ 	.word	0x00000000
        /*0688*/ 	.word	0x00000080
        /*068c*/ 	.short	0x010a
        /*068e*/ 	.byte	0xff
	.zero		1


	//   ....[90]....
        /*0690*/ 	.word	0x00005820
        /*0694*/ 	.word	0x0000006c
        /*0698*/ 	.word	0x000000d0
        /*069c*/ 	.short	0x010a
        /*069e*/ 	.byte	0xff
	.zero		1


	//   ....[91]....
        /*06a0*/ 	.word	0x00005900
        /*06a4*/ 	.word	0x00000000
        /*06a8*/ 	.word	0x00000080
        /*06ac*/ 	.short	0x010a
        /*06ae*/ 	.byte	0xff
	.zero		1


	//   ....[92]....
        /*06b0*/ 	.word	0x00005a20
        /*06b4*/ 	.word	0x00000000
        /*06b8*/ 	.word	0x00000000
        /*06bc*/ 	.short	0x0101
        /*06be*/ 	.byte	0xff
	.zero		1


	//   ....[93]....
        /*06c0*/ 	.word	0x00005aa0
        /*06c4*/ 	.word	0x0000006c
        /*06c8*/ 	.word	0x000000d0
        /*06cc*/ 	.short	0x010a
        /*06ce*/ 	.byte	0xff
	.zero		1


	//   ....[94]....
        /*06d0*/ 	.word	0x00006610
        /*06d4*/ 	.word	0x0000004b
        /*06d8*/ 	.word	0x00000080
        /*06dc*/ 	.short	0x010a
        /*06de*/ 	.byte	0xff
	.zero		1


	//   ....[95]....
        /*06e0*/ 	.word	0x000066c0
        /*06e4*/ 	.word	0x0000004b
        /*06e8*/ 	.word	0x00000080
        /*06ec*/ 	.short	0x010a
        /*06ee*/ 	.byte	0xff
	.zero		1


	//   ....[96]....
        /*06f0*/ 	.word	0x000067e0
        /*06f4*/ 	.word	0x00000000
        /*06f8*/ 	.word	0x00000000
        /*06fc*/ 	.short	0x0101
        /*06fe*/ 	.byte	0xff
	.zero		1


	//   ....[97]....
        /*0700*/ 	.word	0x00006b90
        /*0704*/ 	.word	0x000000ff
        /*0708*/ 	.word	0x00000000
        /*070c*/ 	.short	0x0101
        /*070e*/ 	.byte	0x05
	.zero		1


	//   ....[98]....
        /*0710*/ 	.word	0x000074d0
        /*0714*/ 	.word	0x00000003
        /*0718*/ 	.word	0x00000120
        /*071c*/ 	.short	0x010a
        /*071e*/ 	.byte	0xff
	.zero		1


	//   ....[99]....
        /*0720*/ 	.word	0x00007530
        /*0724*/ 	.word	0x00000002
        /*0728*/ 	.word	0x00000040
        /*072c*/ 	.short	0x010a
        /*072e*/ 	.byte	0xff
	.zero		1


	//   ....[100]....
        /*0730*/ 	.word	0x00007590
        /*0734*/ 	.word	0x00000002
        /*0738*/ 	.word	0x00000040
        /*073c*/ 	.short	0x010a
        /*073e*/ 	.byte	0xff
	.zero		1


	//   ....[101]....
        /*0740*/ 	.word	0x000075e0
        /*0744*/ 	.word	0x00000002
        /*0748*/ 	.word	0x000000b0
        /*074c*/ 	.short	0x010a
        /*074e*/ 	.byte	0xff
	.zero		1


	//   ....[102]....
        /*0750*/ 	.word	0x00007640
        /*0754*/ 	.word	0x00000000
        /*0758*/ 	.word	0x00000000
        /*075c*/ 	.short	0x010a
        /*075e*/ 	.byte	0xff
	.zero		1


	//   ....[103]....
        /*0760*/ 	.word	0x000076a0
        /*0764*/ 	.word	0x00000000
        /*0768*/ 	.word	0x00000000
        /*076c*/ 	.short	0x010a
        /*076e*/ 	.byte	0xff
	.zero		1


	//   ....[104]....
        /*0770*/ 	.word	0x00007700
        /*0774*/ 	.word	0x00000000
        /*0778*/ 	.word	0x00000000
        /*077c*/ 	.short	0x010a
        /*077e*/ 	.byte	0xff
	.zero		1


	//   ....[105]....
        /*0780*/ 	.word	0x00007760
        /*0784*/ 	.word	0x00000000
        /*0788*/ 	.word	0x00000000
        /*078c*/ 	.short	0x010a
        /*078e*/ 	.byte	0xff
	.zero		1


	//   ....[106]....
        /*0790*/ 	.word	0x000077c0
        /*0794*/ 	.word	0x00000000
        /*0798*/ 	.word	0x00000000
        /*079c*/ 	.short	0x010a
        /*079e*/ 	.byte	0xff
	.zero		1


	//   ....[107]....
        /*07a0*/ 	.word	0x00007820
        /*07a4*/ 	.word	0x00000000
        /*07a8*/ 	.word	0x00000000
        /*07ac*/ 	.short	0x010a
        /*07ae*/ 	.byte	0xff
	.zero		1


	//   ....[108]....
        /*07b0*/ 	.word	0x00007880
        /*07b4*/ 	.word	0x00000000
        /*07b8*/ 	.word	0x00000000
        /*07bc*/ 	.short	0x010a
        /*07be*/ 	.byte	0xff
	.zero		1


	//   ....[109]....
        /*07c0*/ 	.word	0x000078d0
        /*07c4*/ 	.word	0x00000000
        /*07c8*/ 	.word	0x00000110
        /*07cc*/ 	.short	0x010a
        /*07ce*/ 	.byte	0xff
	.zero		1


	//   ....[110]....
        /*07d0*/ 	.word	0x00007930
        /*07d4*/ 	.word	0x00000000
        /*07d8*/ 	.word	0x000000c0
        /*07dc*/ 	.short	0x010a
        /*07de*/ 	.byte	0xff
	.zero		1


	//   ....[111]....
        /*07e0*/ 	.word	0x00007980
        /*07e4*/ 	.word	0x00000000
        /*07e8*/ 	.word	0x000000b0
        /*07ec*/ 	.short	0x010a
        /*07ee*/ 	.byte	0xff
	.zero		1


	//   ....[112]....
        /*07f0*/ 	.word	0x000079e0
        /*07f4*/ 	.word	0x00000000
        /*07f8*/ 	.word	0x000000c0
        /*07fc*/ 	.short	0x010a
        /*07fe*/ 	.byte	0xff
	.zero		1


	//   ....[113]....
        /*0800*/ 	.word	0x00007a30
        /*0804*/ 	.word	0x00000000
        /*0808*/ 	.word	0x000000b0
        /*080c*/ 	.short	0x010a
        /*080e*/ 	.byte	0xff
	.zero		1


	//   ....[114]....
        /*0810*/ 	.word	0x00007a90
        /*0814*/ 	.word	0x00000003
        /*0818*/ 	.word	0x000000f0
        /*081c*/ 	.short	0x010a
        /*081e*/ 	.byte	0xff
	.zero		1


	//   ....[115]....
        /*0820*/ 	.word	0x00007af0
        /*0824*/ 	.word	0x00000000
        /*0828*/ 	.word	0x00000000
        /*082c*/ 	.short	0x010a
        /*082e*/ 	.byte	0xff
	.zero		1


	//   ....[116]....
        /*0830*/ 	.word	0x00007b50
        /*0834*/ 	.word	0x00000000
        /*0838*/ 	.word	0x00000000
        /*083c*/ 	.short	0x010a
        /*083e*/ 	.byte	0xff
	.zero		1


	//   ....[117]....
        /*0840*/ 	.word	0x00007bb0
        /*0844*/ 	.word	0x00000000
        /*0848*/ 	.word	0x00000000
        /*084c*/ 	.short	0x010a
        /*084e*/ 	.byte	0xff
	.zero		1


	//   ....[118]....
        /*0850*/ 	.word	0x00007c10
        /*0854*/ 	.word	0x00000000
        /*0858*/ 	.word	0x00000000
        /*085c*/ 	.short	0x010a
        /*085e*/ 	.byte	0xff
	.zero		1


	//   ....[119]....
        /*0860*/ 	.word	0x00007c70
        /*0864*/ 	.word	0x00000000
        /*0868*/ 	.word	0x00000000
        /*086c*/ 	.short	0x010a
        /*086e*/ 	.byte	0xff
	.zero		1


	//   ....[120]....
        /*0870*/ 	.word	0x00007cc0
        /*0874*/ 	.word	0x00000000
        /*0878*/ 	.word	0x000000b0
        /*087c*/ 	.short	0x010a
        /*087e*/ 	.byte	0xff
	.zero		1


	//   ....[121]....
        /*0880*/ 	.word	0x00007d20
        /*0884*/ 	.word	0x00000000
        /*0888*/ 	.word	0x000000a8
        /*088c*/ 	.short	0x010a
        /*088e*/ 	.byte	0xff
	.zero		1


	//   ....[122]....
        /*0890*/ 	.word	0x00007d80
        /*0894*/ 	.word	0x00000003
        /*0898*/ 	.word	0x00000090
        /*089c*/ 	.short	0x010a
        /*089e*/ 	.byte	0xff
	.zero		1


	//   ....[123]....
        /*08a0*/ 	.word	0x00007de0
        /*08a4*/ 	.word	0x00000003
        /*08a8*/ 	.word	0x00000098
        /*08ac*/ 	.short	0x010a
        /*08ae*/ 	.byte	0xff
	.zero		1


	//   ....[124]....
        /*08b0*/ 	.word	0x00007e40
        /*08b4*/ 	.word	0x00000000
        /*08b8*/ 	.word	0x00000090
        /*08bc*/ 	.short	0x010a
        /*08be*/ 	.byte	0xff
	.zero		1


	//   ....[125]....
        /*08c0*/ 	.word	0x00007e90
        /*08c4*/ 	.word	0x00000000
        /*08c8*/ 	.word	0x000000b0
        /*08cc*/ 	.short	0x010a
        /*08ce*/ 	.byte	0xff
	.zero		1


	//   ....[126]....
        /*08d0*/ 	.word	0x00007ee0
        /*08d4*/ 	.word	0x00000000
        /*08d8*/ 	.word	0x00000080
        /*08dc*/ 	.short	0x010a
        /*08de*/ 	.byte	0xff
	.zero		1


	//   ....[127]....
        /*08e0*/ 	.word	0x00007f30
        /*08e4*/ 	.word	0x0000006c
        /*08e8*/ 	.word	0x000000d0
        /*08ec*/ 	.short	0x010a
        /*08ee*/ 	.byte	0xff
	.zero		1


	//   ....[128]....
        /*08f0*/ 	.word	0x00007f80
        /*08f4*/ 	.word	0x0000004b
        /*08f8*/ 	.word	0x00000080
        /*08fc*/ 	.short	0x010a
        /*08fe*/ 	.byte	0xff
	.zero		1


	//----- nvinfo : EIATTR_NUM_MBARRIERS
	.align		4
.L_47:
        /*0900*/ 	.byte	0x03, 0x38
        /*0902*/ 	.short	0x0026


	//----- nvinfo : EIATTR_EXIT_INSTR_OFFSETS
	.align		4
        /*0904*/ 	.byte	0x04, 0x1c
        /*0906*/ 	.short	(.L_49 - .L_48)


	//   ....[0]....
.L_48:
        /*0908*/ 	.word	0x00002780


	//   ....[1]....
        /*090c*/ 	.word	0x00002c70


	//   ....[2]....
        /*0910*/ 	.word	0x00002cd0


	//   ....[3]....
        /*0914*/ 	.word	0x00003c20


	//   ....[4]....
        /*0918*/ 	.word	0x00004930


	//   ....[5]....
        /*091c*/ 	.word	0x00004970


	//   ....[6]....
        /*0920*/ 	.word	0x000074c0


	//----- nvinfo : EIATTR_MAX_THREADS
	.align		4
.L_49:
        /*0924*/ 	.byte	0x04, 0x05
        /*0926*/ 	.short	(.L_51 - .L_50)
.L_50:
        /*0928*/ 	.word	0x00000100
        /*092c*/ 	.word	0x00000001
        /*0930*/ 	.word	0x00000001


	//----- nvinfo : EIATTR_CRS_STACK_SIZE
	.align		4
.L_51:
        /*0934*/ 	.byte	0x04, 0x1e
        /*0936*/ 	.short	(.L_53 - .L_52)
.L_52:
        /*0938*/ 	.word	0x00000000


	//----- nvinfo : EIATTR_CBANK_PARAM_SIZE
	.align		4
.L_53:
        /*093c*/ 	.byte	0x03, 0x19
        /*093e*/ 	.short	0x0800


	//----- nvinfo : EIATTR_PARAM_CBANK
	.align		4
        /*0940*/ 	.byte	0x04, 0x0a
        /*0942*/ 	.short	(.L_55 - .L_54)
	.align		4
.L_54:
        /*0944*/ 	.word	index@(.nv.constant0._ZN7cutlass13device_kernelINS_4gemm6kernel13GemmUniversalIN4cute5tupleIJiiiiEEENS1_10collective13CollectiveMmaINS1_35MainloopSm100TmaUmmaWarpSpecializedILi8ELi2ELi4ENS5_IJNS4_1CILi1EEESB_SB_EEEEENS5_IJNSA_ILi64EEENSA_ILi128EEESF_EEEaNS5_IJSB_llEEEaNS5_IJlSB_lEEENS4_8TiledMMAINS4_8MMA_AtomIJNS4_15SM100_MMA_S8_SSIaaiLi64ELi128ELNS4_4UMMA5MajorE1ELSN_0ELNSM_8SaturateE0EEEEEENS4_6LayoutISC_NS5_IJNSA_ILi0EEESS_SS_EEEEENS5_IJNS4_10UnderscoreESV_SV_EEEEENS4_13SM90_TMA_LOADENS4_14ComposedLayoutINS4_7SwizzleILi2ELi4ELi3EEENS4_18smem_ptr_flag_bitsILi8EEENSR_INS5_IJSE_NSA_ILi8EEEEEENS5_IJSB_SE_EEEEEEEvNS4_8identityESY_NSZ_INS10_ILi3ELi4ELi3EEES13_NSR_INS5_IJS14_SF_EEENS5_IJSF_SB_EEEEEEEvS19_EENS_8epilogue10collective18CollectiveEpilogueINS1G_23Sm100TmaWarpSpecializedILi2ELi2ELi32ELb0ELb0EEEJSG_NS5_IJNSR_ISE_SB_EES1L_EEEaSI_aSI_NS1G_6fusion15FusionCallbacksIS1K_NS1N_17LinearCombinationIaiaiLNS_15FloatRoundStyleE2EEESG_S1M_JEEENS4_5SM1004TMEM4LOAD26SM100_TMEM_LOAD_16dp32b32xESY_NSZ_IS11_S13_NSR_INS5_IJS14_SE_EEENS5_IJSE_SB_EEEEEEENS4_39AutoVectorizingCopyWithAssumedAlignmentILi128EEENS4_14SM90_TMA_STOREES20_S22_S22_EEEvvEEEEvNT_6ParamsE)
        /*0948*/ 	.short	0x0380
        /*094a*/ 	.short	0x0800


	//----- nvinfo : EIATTR_SW_WAR
	.align		4
.L_55:
        /*094c*/ 	.byte	0x04, 0x36
        /*094e*/ 	.short	(.L_57 - .L_56)
.L_56:
        /*0950*/ 	.word	0x00000008
.L_57:


//--------------------- .nv.callgraph             --------------------------
	.section	.nv.callgraph,"",@"SHT_CUDA_CALLGRAPH"
	.align	4
	.sectionentsize	8
	.align		4
        /*0000*/ 	.word	0x00000000
	.align		4
        /*0004*/ 	.word	0xffffffff
	.align		4
        /*0008*/ 	.word	index@(_ZN7cutlass13device_kernelINS_4gemm6kernel13GemmUniversalIN4cute5tupleIJiiiiEEENS1_10collective13CollectiveMmaINS1_35MainloopSm100TmaUmmaWarpSpecializedILi8ELi2ELi4ENS5_IJNS4_1CILi1EEESB_SB_EEEEENS5_IJNSA_ILi64EEENSA_ILi128EEESF_EEEaNS5_IJSB_llEEEaNS5_IJlSB_lEEENS4_8TiledMMAINS4_8MMA_AtomIJNS4_15SM100_MMA_S8_SSIaaiLi64ELi128ELNS4_4UMMA5MajorE1ELSN_0ELNSM_8SaturateE0EEEEEENS4_6LayoutISC_NS5_IJNSA_ILi0EEESS_SS_EEEEENS5_IJNS4_10UnderscoreESV_SV_EEEEENS4_13SM90_TMA_LOADENS4_14ComposedLayoutINS4_7SwizzleILi2ELi4ELi3EEENS4_18smem_ptr_flag_bitsILi8EEENSR_INS5_IJSE_NSA_ILi8EEEEEENS5_IJSB_SE_EEEEEEEvNS4_8identityESY_NSZ_INS10_ILi3ELi4ELi3EEES13_NSR_INS5_IJS14_SF_EEENS5_IJSF_SB_EEEEEEEvS19_EENS_8epilogue10collective18CollectiveEpilogueINS1G_23Sm100TmaWarpSpecializedILi2ELi2ELi32ELb0ELb0EEEJSG_NS5_IJNSR_ISE_SB_EES1L_EEEaSI_aSI_NS1G_6fusion15FusionCallbacksIS1K_NS1N_17LinearCombinationIaiaiLNS_15FloatRoundStyleE2EEESG_S1M_JEEENS4_5SM1004TMEM4LOAD26SM100_TMEM_LOAD_16dp32b32xESY_NSZ_IS11_S13_NSR_INS5_IJS14_SE_EEENS5_IJSE_SB_EEEEEEENS4_39AutoVectorizingCopyWithAssumedAlignmentILi128EEENS4_14SM90_TMA_STOREES20_S22_S22_EEEvvEEEEvNT_6ParamsE)
	.align		4
        /*000c*/ 	.word	index@(__assertfail)
	.align		4
        /*0010*/ 	.word	0x00000000
	.align		4
        /*0014*/ 	.word	0xfffffffe
	.align		4
        /*0018*/ 	.word	0x00000000
	.align		4
        /*001c*/ 	.word	0xfffffffd
	.align		4
        /*0020*/ 	.word	0x00000000
	.align		4
        /*0024*/ 	.word	0xfffffffc


//--------------------- .nv.constant4             --------------------------
	.section	.nv.constant4,"a",@progbits
	.align	8
	.align		8
.nv.constant4:
        /*0000*/ 	.dword	__assertfail
	.align		8
        /*0008*/ 	.dword	__unnamed_1
	.align		8
        /*0010*/ 	.dword	__unnamed_2
	.align		8
        /*0018*/ 	.dword	_ZN40_INTERNAL_f2194fe5_4_k_cu_78979f93_285394cuda3std3__45__cpo5beginE
	.align		8
        /*0020*/ 	.dword	_ZN40_INTERNAL_f2194fe5_4_k_cu_78979f93_285394cuda3std3__45__cpo3endE
	.align		8
        /*0028*/ 	.dword	_ZN40_INTERNAL_f2194fe5_4_k_cu_78979f93_285394cuda3std3__45__cpo6cbeginE
	.align		8
        /*0030*/ 	.dword	_ZN40_INTERNAL_f2194fe5_4_k_cu_78979f93_285394cuda3std3__45__cpo4cendE
	.align		8
        /*0038*/ 	.dword	_ZN40_INTERNAL_f2194fe5_4_k_cu_78979f93_285394cuda3std3__442_GLOBAL__N__f2194fe5_4_k_cu_78979f93_285396ignoreE
	.align		8
        /*0040*/ 	.dword	_ZN40_INTERNAL_f2194fe5_4_k_cu_78979f93_285394cuda3std3__419piecewise_constructE
	.align		8
        /*0048*/ 	.dword	_ZN40_INTERNAL_f2194fe5_4_k_cu_78979f93_285394cuda3std3__48in_placeE
	.align		8
        /*0050*/ 	.dword	_ZN40_INTERNAL_f2194fe5_4_k_cu_78979f93_285394cuda3std6ranges3__45__cpo4swapE
	.align		8
        /*0058*/ 	.dword	_ZN40_INTERNAL_f2194fe5_4_k_cu_78979f93_285394cuda3std6ranges3__45__cpo9iter_moveE
	.align		8
        /*0060*/ 	.dword	_ZN40_INTERNAL_f2194fe5_4_k_cu_78979f93_285394cute7productE
	.align		8
        /*0068*/ 	.dword	_ZN40_INTERNAL_f2194fe5_4_k_cu_78979f93_285394cute1_E
	.align		8
        /*0070*/ 	.dword	$str$25
	.align		8
        /*0078*/ 	.dword	$str$26
	.align		8
        /*0080*/ 	.dword	$str$27
	.align		8
        /*0088*/ 	.dword	$str$28


//--------------------- .text._ZN7cutlass13device_kernelINS_4gemm6kernel13GemmUniversalIN4cute5tupleIJiiiiEEENS1_10collective13CollectiveMmaINS1_35MainloopSm100TmaUmmaWarpSpecializedILi8ELi2ELi4ENS5_IJNS4_1CILi1EEESB_SB_EEEEENS5_IJNSA_ILi64EEENSA_ILi128EEESF_EEEaNS5_IJSB_llEEEaNS5_IJlSB_lEEENS4_8TiledMMAINS4_8MMA_AtomIJNS4_15SM100_MMA_S8_SSIaaiLi64ELi128ELNS4_4UMMA5MajorE1ELSN_0ELNSM_8SaturateE0EEEEEENS4_6LayoutISC_NS5_IJNSA_ILi0EEESS_SS_EEEEENS5_IJNS4_10UnderscoreESV_SV_EEEEENS4_13SM90_TMA_LOADENS4_14ComposedLayoutINS4_7SwizzleILi2ELi4ELi3EEENS4_18smem_ptr_flag_bitsILi8EEENSR_INS5_IJSE_NSA_ILi8EEEEEENS5_IJSB_SE_EEEEEEEvNS4_8identityESY_NSZ_INS10_ILi3ELi4ELi3EEES13_NSR_INS5_IJS14_SF_EEENS5_IJSF_SB_EEEEEEEvS19_EENS_8epilogue10collective18CollectiveEpilogueINS1G_23Sm100TmaWarpSpecializedILi2ELi2ELi32ELb0ELb0EEEJSG_NS5_IJNSR_ISE_SB_EES1L_EEEaSI_aSI_NS1G_6fusion15FusionCallbacksIS1K_NS1N_17LinearCombinationIaiaiLNS_15FloatRoundStyleE2EEESG_S1M_JEEENS4_5SM1004TMEM4LOAD26SM100_TMEM_LOAD_16dp32b32xESY_NSZ_IS11_S13_NSR_INS5_IJS14_SE_EEENS5_IJSE_SB_EEEEEEENS4_39AutoVectorizingCopyWithAssumedAlignmentILi128EEENS4_14SM90_TMA_STOREES20_S22_S22_EEEvvEEEEvNT_6ParamsE --------------------------
	.section	.text._ZN7cutlass13device_kernelINS_4gemm6kernel13GemmUniversalIN4cute5tupleIJiiiiEEENS1_10collective13CollectiveMmaINS1_35MainloopSm100TmaUmmaWarpSpecializedILi8ELi2ELi4ENS5_IJNS4_1CILi1EEESB_SB_EEEEENS5_IJNSA_ILi64EEENSA_ILi128EEESF_EEEaNS5_IJSB_llEEEaNS5_IJlSB_lEEENS4_8TiledMMAINS4_8MMA_AtomIJNS4_15SM100_MMA_S8_SSIaaiLi64ELi128ELNS4_4UMMA5MajorE1ELSN_0ELNSM_8SaturateE0EEEEEENS4_6LayoutISC_NS5_IJNSA_ILi0EEESS_SS_EEEEENS5_IJNS4_10UnderscoreESV_SV_EEEEENS4_13SM90_TMA_LOADENS4_14ComposedLayoutINS4_7SwizzleILi2ELi4ELi3EEENS4_18smem_ptr_flag_bitsILi8EEENSR_INS5_IJSE_NSA_ILi8EEEEEENS5_IJSB_SE_EEEEEEEvNS4_8identityESY_NSZ_INS10_ILi3ELi4ELi3EEES13_NSR_INS5_IJS14_SF_EEENS5_IJSF_SB_EEEEEEEvS19_EENS_8epilogue10collective18CollectiveEpilogueINS1G_23Sm100TmaWarpSpecializedILi2ELi2ELi32ELb0ELb0EEEJSG_NS5_IJNSR_ISE_SB_EES1L_EEEaSI_aSI_NS1G_6fusion15FusionCallbacksIS1K_NS1N_17LinearCombinationIaiaiLNS_15FloatRoundStyleE2EEESG_S1M_JEEENS4_5SM1004TMEM4LOAD26SM100_TMEM_LOAD_16dp32b32xESY_NSZ_IS11_S13_NSR_INS5_IJS14_SE_EEENS5_IJSE_SB_EEEEEEENS4_39AutoVectorizingCopyWithAssumedAlignmentILi128EEENS4_14SM90_TMA_STOREES20_S22_S22_EEEvvEEEEvNT_6ParamsE,"ax",@progbits
	.align	128
.text._ZN7cutlass13device_kernelINS_4gemm6kernel13GemmUniversalIN4cute5tupleIJiiiiEEENS1_10collective13CollectiveMmaINS1_35MainloopSm100TmaUmmaWarpSpecializedILi8ELi2ELi4ENS5_IJNS4_1CILi1EEESB_SB_EEEEENS5_IJNSA_ILi64EEENSA_ILi128EEESF_EEEaNS5_IJSB_llEEEaNS5_IJlSB_lEEENS4_8TiledMMAINS4_8MMA_AtomIJNS4_15SM100_MMA_S8_SSIaaiLi64ELi128ELNS4_4UMMA5MajorE1ELSN_0ELNSM_8SaturateE0EEEEEENS4_6LayoutISC_NS5_IJNSA_ILi0EEESS_SS_EEEEENS5_IJNS4_10UnderscoreESV_SV_EEEEENS4_13SM90_TMA_LOADENS4_14ComposedLayoutINS4_7SwizzleILi2ELi4ELi3EEENS4_18smem_ptr_flag_bitsILi8EEENSR_INS5_IJSE_NSA_ILi8EEEEEENS5_IJSB_SE_EEEEEEEvNS4_8identityESY_NSZ_INS10_ILi3ELi4ELi3EEES13_NSR_INS5_IJS14_SF_EEENS5_IJSF_SB_EEEEEEEvS19_EENS_8epilogue10collective18CollectiveEpilogueINS1G_23Sm100TmaWarpSpecializedILi2ELi2ELi32ELb0ELb0EEEJSG_NS5_IJNSR_ISE_SB_EES1L_EEEaSI_aSI_NS1G_6fusion15FusionCallbacksIS1K_NS1N_17LinearCombinationIaiaiLNS_15FloatRoundStyleE2EEESG_S1M_JEEENS4_5SM1004TMEM4LOAD26SM100_TMEM_LOAD_16dp32b32xESY_NSZ_IS11_S13_NSR_INS5_IJS14_SE_EEENS5_IJSE_SB_EEEEEEENS4_39AutoVectorizingCopyWithAssumedAlignmentILi128EEENS4_14SM90_TMA_STOREES20_S22_S22_EEEvvEEEEvNT_6ParamsE:
        .type           _ZN7cutlass13device_kernelINS_4gemm6kernel13GemmUniversalIN4cute5tupleIJiiiiEEENS1_10collective13CollectiveMmaINS1_35MainloopSm100TmaUmmaWarpSpecializedILi8ELi2ELi4ENS5_IJNS4_1CILi1EEESB_SB_EEEEENS5_IJNSA_ILi64EEENSA_ILi128EEESF_EEEaNS5_IJSB_llEEEaNS5_IJlSB_lEEENS4_8TiledMMAINS4_8MMA_AtomIJNS4_15SM100_MMA_S8_SSIaaiLi64ELi128ELNS4_4UMMA5MajorE1ELSN_0ELNSM_8SaturateE0EEEEEENS4_6LayoutISC_NS5_IJNSA_ILi0EEESS_SS_EEEEENS5_IJNS4_10UnderscoreESV_SV_EEEEENS4_13SM90_TMA_LOADENS4_14ComposedLayoutINS4_7SwizzleILi2ELi4ELi3EEENS4_18smem_ptr_flag_bitsILi8EEENSR_INS5_IJSE_NSA_ILi8EEEEEENS5_IJSB_SE_EEEEEEEvNS4_8identityESY_NSZ_INS10_ILi3ELi4ELi3EEES13_NSR_INS5_IJS14_SF_EEENS5_IJSF_SB_EEEEEEEvS19_EENS_8epilogue10collective18CollectiveEpilogueINS1G_23Sm100TmaWarpSpecializedILi2ELi2ELi32ELb0ELb0EEEJSG_NS5_IJNSR_ISE_SB_EES1L_EEEaSI_aSI_NS1G_6fusion15FusionCallbacksIS1K_NS1N_17LinearCombinationIaiaiLNS_15FloatRoundStyleE2EEESG_S1M_JEEENS4_5SM1004TMEM4LOAD26SM100_TMEM_LOAD_16dp32b32xESY_NSZ_IS11_S13_NSR_INS5_IJS14_SE_EEENS5_IJSE_SB_EEEEEEENS4_39AutoVectorizingCopyWithAssumedAlignmentILi128EEENS4_14SM90_TMA_STOREES20_S22_S22_EEEvvEEEEvNT_6ParamsE,@function
        .size           _ZN7cutlass13device_kernelINS_4gemm6kernel13GemmUniversalIN4cute5tupleIJiiiiEEENS1_10collective13CollectiveMmaINS1_35MainloopSm100TmaUmmaWarpSpecializedILi8ELi2ELi4ENS5_IJNS4_1CILi1EEESB_SB_EEEEENS5_IJNSA_ILi64EEENSA_ILi128EEESF_EEEaNS5_IJSB_llEEEaNS5_IJlSB_lEEENS4_8TiledMMAINS4_8MMA_AtomIJNS4_15SM100_MMA_S8_SSIaaiLi64ELi128ELNS4_4UMMA5MajorE1ELSN_0ELNSM_8SaturateE0EEEEEENS4_6LayoutISC_NS5_IJNSA_ILi0EEESS_SS_EEEEENS5_IJNS4_10UnderscoreESV_SV_EEEEENS4_13SM90_TMA_LOADENS4_14ComposedLayoutINS4_7SwizzleILi2ELi4ELi3EEENS4_18smem_ptr_flag_bitsILi8EEENSR_INS5_IJSE_NSA_ILi8EEEEEENS5_IJSB_SE_EEEEEEEvNS4_8identityESY_NSZ_INS10_ILi3ELi4ELi3EEES13_NSR_INS5_IJS14_SF_EEENS5_IJSF_SB_EEEEEEEvS19_EENS_8epilogue10collective18CollectiveEpilogueINS1G_23Sm100TmaWarpSpecializedILi2ELi2ELi32ELb0ELb0EEEJSG_NS5_IJNSR_ISE_SB_EES1L_EEEaSI_aSI_NS1G_6fusion15FusionCallbacksIS1K_NS1N_17LinearCombinationIaiaiLNS_15FloatRoundStyleE2EEESG_S1M_JEEENS4_5SM1004TMEM4LOAD26SM100_TMEM_LOAD_16dp32b32xESY_NSZ_IS11_S13_NSR_INS5_IJS14_SE_EEENS5_IJSE_SB_EEEEEEENS4_39AutoVectorizingCopyWithAssumedAlignmentILi128EEENS4_14SM90_TMA_STOREES20_S22_S22_EEEvvEEEEvNT_6ParamsE,(.L_x_154 - _ZN7cutlass13device_kernelINS_4gemm6kernel13GemmUniversalIN4cute5tupleIJiiiiEEENS1_10collective13CollectiveMmaINS1_35MainloopSm100TmaUmmaWarpSpecializedILi8ELi2ELi4ENS5_IJNS4_1CILi1EEESB_SB_EEEEENS5_IJNSA_ILi64EEENSA_ILi128EEESF_EEEaNS5_IJSB_llEEEaNS5_IJlSB_lEEENS4_8TiledMMAINS4_8MMA_AtomIJNS4_15SM100_MMA_S8_SSIaaiLi64ELi128ELNS4_4UMMA5MajorE1ELSN_0ELNSM_8SaturateE0EEEEEENS4_6LayoutISC_NS5_IJNSA_ILi0EEESS_SS_EEEEENS5_IJNS4_10UnderscoreESV_SV_EEEEENS4_13SM90_TMA_LOADENS4_14ComposedLayoutINS4_7SwizzleILi2ELi4ELi3EEENS4_18smem_ptr_flag_bitsILi8EEENSR_INS5_IJSE_NSA_ILi8EEEEEENS5_IJSB_SE_EEEEEEEvNS4_8identityESY_NSZ_INS10_ILi3ELi4ELi3EEES13_NSR_INS5_IJS14_SF_EEENS5_IJSF_SB_EEEEEEEvS19_EENS_8epilogue10collective18CollectiveEpilogueINS1G_23Sm100TmaWarpSpecializedILi2ELi2ELi32ELb0ELb0EEEJSG_NS5_IJNSR_ISE_SB_EES1L_EEEaSI_aSI_NS1G_6fusion15FusionCallbacksIS1K_NS1N_17LinearCombinationIaiaiLNS_15FloatRoundStyleE2EEESG_S1M_JEEENS4_5SM1004TMEM4LOAD26SM100_TMEM_LOAD_16dp32b32xESY_NSZ_IS11_S13_NSR_INS5_IJS14_SE_EEENS5_IJSE_SB_EEEEEEENS4_39AutoVectorizingCopyWithAssumedAlignmentILi128EEENS4_14SM90_TMA_STOREES20_S22_S22_EEEvvEEEEvNT_6ParamsE)
        .other          _ZN7cutlass13device_kernelINS_4gemm6kernel13GemmUniversalIN4cute5tupleIJiiiiEEENS1_10collective13CollectiveMmaINS1_35MainloopSm100TmaUmmaWarpSpecializedILi8ELi2ELi4ENS5_IJNS4_1CILi1EEESB_SB_EEEEENS5_IJNSA_ILi64EEENSA_ILi128EEESF_EEEaNS5_IJSB_llEEEaNS5_IJlSB_lEEENS4_8TiledMMAINS4_8MMA_AtomIJNS4_15SM100_MMA_S8_SSIaaiLi64ELi128ELNS4_4UMMA5MajorE1ELSN_0ELNSM_8SaturateE0EEEEEENS4_6LayoutISC_NS5_IJNSA_ILi0EEESS_SS_EEEEENS5_IJNS4_10UnderscoreESV_SV_EEEEENS4_13SM90_TMA_LOADENS4_14ComposedLayoutINS4_7SwizzleILi2ELi4ELi3EEENS4_18smem_ptr_flag_bitsILi8EEENSR_INS5_IJSE_NSA_ILi8EEEEEENS5_IJSB_SE_EEEEEEEvNS4_8identityESY_NSZ_INS10_ILi3ELi4ELi3EEES13_NSR_INS5_IJS14_SF_EEENS5_IJSF_SB_EEEEEEEvS19_EENS_8epilogue10collective18CollectiveEpilogueINS1G_23Sm100TmaWarpSpecializedILi2ELi2ELi32ELb0ELb0EEEJSG_NS5_IJNSR_ISE_SB_EES1L_EEEaSI_aSI_NS1G_6fusion15FusionCallbacksIS1K_NS1N_17LinearCombinationIaiaiLNS_15FloatRoundStyleE2EEESG_S1M_JEEENS4_5SM1004TMEM4LOAD26SM100_TMEM_LOAD_16dp32b32xESY_NSZ_IS11_S13_NSR_INS5_IJS14_SE_EEENS5_IJSE_SB_EEEEEEENS4_39AutoVectorizingCopyWithAssumedAlignmentILi128EEENS4_14SM90_TMA_STOREES20_S22_S22_EEEvvEEEEvNT_6ParamsE,@"STO_CUDA_ENTRY STV_DEFAULT"
_ZN7cutlass13device_kernelINS_4gemm6kernel13GemmUniversalIN4cute5tupleIJiiiiEEENS1_10collective13CollectiveMmaINS1_35MainloopSm100TmaUmmaWarpSpecializedILi8ELi2ELi4ENS5_IJNS4_1CILi1EEESB_SB_EEEEENS5_IJNSA_ILi64EEENSA_ILi128EEESF_EEEaNS5_IJSB_llEEEaNS5_IJlSB_lEEENS4_8TiledMMAINS4_8MMA_AtomIJNS4_15SM100_MMA_S8_SSIaaiLi64ELi128ELNS4_4UMMA5MajorE1ELSN_0ELNSM_8SaturateE0EEEEEENS4_6LayoutISC_NS5_IJNSA_ILi0EEESS_SS_EEEEENS5_IJNS4_10UnderscoreESV_SV_EEEEENS4_13SM90_TMA_LOADENS4_14ComposedLayoutINS4_7SwizzleILi2ELi4ELi3EEENS4_18smem_ptr_flag_bitsILi8EEENSR_INS5_IJSE_NSA_ILi8EEEEEENS5_IJSB_SE_EEEEEEEvNS4_8identityESY_NSZ_INS10_ILi3ELi4ELi3EEES13_NSR_INS5_IJS14_SF_EEENS5_IJSF_SB_EEEEEEEvS19_EENS_8epilogue10collective18CollectiveEpilogueINS1G_23Sm100TmaWarpSpecializedILi2ELi2ELi32ELb0ELb0EEEJSG_NS5_IJNSR_ISE_SB_EES1L_EEEaSI_aSI_NS1G_6fusion15FusionCallbacksIS1K_NS1N_17LinearCombinationIaiaiLNS_15FloatRoundStyleE2EEESG_S1M_JEEENS4_5SM1004TMEM4LOAD26SM100_TMEM_LOAD_16dp32b32xESY_NSZ_IS11_S13_NSR_INS5_IJS14_SE_EEENS5_IJSE_SB_EEEEEEENS4_39AutoVectorizingCopyWithAssumedAlignmentILi128EEENS4_14SM90_TMA_STOREES20_S22_S22_EEEvvEEEEvNT_6ParamsE:
[----:B------:R-:W1:Y:S01]  /*0000*/  LDC R1, c[0x0][0x37c] ;  /* 0x0000df00ff017b82 */ /* 0x000e620000000800 */
[----:B------:R-:W2:Y:S01]  /*0010*/  S2R R103, SR_TID.X ;  /* 0x0000000000677919 */ /* 0x000ea20000002100 */
[----:B------:R-:W3:Y:S01]  /*0020*/  LDCU.64 UR4, c[0x0][0x890] ;  /* 0x00011200ff0477ac */ /* 0x000ee20008000a00 */
[----:B------:R-:W-:Y:S02]  /*0030*/  PRMT R91, RZ, 0x7610, R91 ;  /* 0x00007610ff5b7816 */ /* 0x000fe4000000005b */
[----:B------:R-:W-:Y:S01]  /*0040*/  ELECT P5, URZ, PT ;  /* 0x0000000000ff782f */ /* 0x000fe200038a0000 */
[----:B------:R-:W4:Y:S01]  /*0050*/  LDCU.64 UR46, c[0x0][0x358] ;  /* 0x00006b00ff2e77ac */ /* 0x000f220008000a00 */
[----:B---3--:R-:W-:-:S04]  /*0060*/  UISETP.NE.U32.AND UP0, UPT, UR4, URZ, UPT ;  /* 0x000000ff0400728c */ /* 0x008fc8000bf05070 */
[----:B------:R-:W-:Y:S01]  /*0070*/  UISETP.NE.AND.EX UP0, UPT, UR5, URZ, UPT, UP0 ;  /* 0x000000ff0500728c */ /* 0x000fe2000bf05300 */
[----:B--2---:R-:W-:-:S05]  /*0080*/  SHF.R.U32.HI R96, RZ, 0x5, R103 ;  /* 0x00000005ff607819 */ /* 0x004fca0000011667 */
[----:B------:R-:W2:Y:S02]  /*0090*/  SHFL.IDX PT, R0, R96, RZ, 0x1f ;  /* 0x00001fff60007589 */ /* 0x000ea400000e0000 */
[----:B--2---:R-:W-:Y:S01]  /*00a0*/  R2UR UR8, R0 ;  /* 0x00000000000872ca */ /* 0x004fe200000e0000 */
[----:B-1--4-:R-:W-:-:S14]  /*00b0*/  BRA.U UP0, `(.L_x_0) ;  /* 0x00000001002c7547 */ /* 0x012fdc000b800000 */
[----:B------:R-:W1:Y:S02]  /*00c0*/  LDCU.64 UR6, c[0x0][0x888] ;  /* 0x00011100ff0677ac */ /* 0x000e640008000a00 */
[----:B-1----:R-:W-:-:S04]  /*00d0*/  UISETP.NE.U32.AND UP0, UPT, UR6, URZ, UPT ;  /* 0x000000ff0600728c */ /* 0x002fc8000bf05070 */
[----:B------:R-:W-:-:S09]  /*00e0*/  UISETP.NE.AND.EX UP0, UPT, UR7, URZ, UPT, UP0 ;  /* 0x000000ff0700728c */ /* 0x000fd2000bf05300 */
[----:B------:R-:W-:Y:S05]  /*00f0*/  BRA.U !UP0, `(.L_x_1) ;  /* 0x0000000108107547 */ /* 0x000fea000b800000 */
[----:B------:R-:W1:Y:S02]  /*0100*/  LDC.64 R50, c[0x0][0x888] ;  /* 0x00022200ff327b82 */ /* 0x000e640000000a00 */
[----:B-1----:R1:W5:Y:S01]  /*0110*/  LDG.E R50, desc[UR46][R50.64] ;  /* 0x0000002e32327981 */ /* 0x002362000c1e1900 */
[----:B------:R-:W-:Y:S01]  /*0120*/  HFMA2 R91, -RZ, RZ, 0, 5.9604644775390625e-08 ;  /* 0x00000001ff5b7431 */ /* 0x000fe200000001ff */
[----:B------:R-:W-:Y:S05]  /*0130*/  BRA `(.L_x_0) ;  /* 0x00000000000c7947 */ /* 0x000fea0003800000 */
.L_x_1:
[----:B------:R-:W1:Y:S01]  /*0140*/  LDCU UR6, c[0x0][0x880] ;  /* 0x00011000ff0677ac */ /* 0x000e620008000800 */
[----:B------:R-:W-:Y:S01]  /*0150*/  HFMA2 R91, -RZ, RZ, 0, 5.9604644775390625e-08 ;  /* 0x00000001ff5b7431 */ /* 0x000fe200000001ff */
[----:B-1----:R-:W-:-:S07]  /*0160*/  MOV R50, UR6 ;  /* 0x0000000600327c02 */ /* 0x002fce0008000f00 */
.L_x_0:
[----:B------:R-:W2:Y:S02]  /*0170*/  LDCU.64 UR6, c[0x0][0x8b0] ;  /* 0x00011600ff0677ac */ /* 0x000ea40008000a00 */
[----:B--2---:R-:W-:-:S04]  /*0180*/  UISETP.NE.U32.AND UP0, UPT, UR6, URZ, UPT ;  /* 0x000000ff0600728c */ /* 0x004fc8000bf05070 */
[----:B------:R-:W-:-:S09]  /*0190*/  UISETP.NE.AND.EX UP0, UPT, UR7, URZ, UPT, UP0 ;  /* 0x000000ff0700728c */ /* 0x000fd2000bf05300 */
[----:B------:R-:W-:Y:S05]  /*01a0*/  BRA.U UP0, `(.L_x_2) ;  /* 0x0000000100247547 */ /* 0x000fea000b800000 */
[----:B------:R-:W2:Y:S02]  /*01b0*/  LDCU.64 UR6, c[0x0][0x8a8] ;  /* 0x00011500ff0677ac */ /* 0x000ea40008000a00 */
[----:B--2---:R-:W-:-:S04]  /*01c0*/  UISETP.NE.U32.AND UP0, UPT, UR6, URZ, UPT ;  /* 0x000000ff0600728c */ /* 0x004fc8000bf05070 */
[----:B------:R-:W-:-:S09]  /*01d0*/  UISETP.NE.AND.EX UP0, UPT, UR7, URZ, UPT, UP0 ;  /* 0x000000ff0700728c */ /* 0x000fd2000bf05300 */
[----:B------:R-:W-:Y:S05]  /*01e0*/  BRA.U !UP0, `(.L_x_3) ;  /* 0x00000001080c7547 */ /* 0x000fea000b800000 */
[----:B------:R-:W2:Y:S02]  /*01f0*/  LDC.64 R2, c[0x0][0x8a8] ;  /* 0x00022a00ff027b82 */ /* 0x000ea40000000a00 */
[----:B--2---:R2:W5:Y:S01]  /*0200*/  LDG.E R47, desc[UR46][R2.64] ;  /* 0x0000002e022f7981 */ /* 0x004562000c1e1900 */
[----:B------:R-:W-:Y:S05]  /*0210*/  BRA `(.L_x_2) ;  /* 0x0000000000087947 */ /* 0x000fea0003800000 */
.L_x_3:
[----:B------:R-:W2:Y:S02]  /*0220*/  LDCU UR6, c[0x0][0x8a0] ;  /* 0x00011400ff0677ac */ /* 0x000ea40008000800 */
[----:B--2---:R-:W-:Y:S02]  /*0230*/  MOV R47, UR6 ;  /* 0x00000006002f7c02 */ /* 0x004fe40008000f00 */
.L_x_2:
[----:B------:R-:W-:Y:S01]  /*0240*/  IMAD.U32 R0, RZ, RZ, UR8 ;  /* 0x00000008ff007e24 */ /* 0x000fe2000f8e00ff */
[----:B------:R-:W-:Y:S04]  /*0250*/  BSSY.RECONVERGENT B0, `(.L_x_4) ;  /* 0x000000c000007945 */ /* 0x000fe80003800200 */
[C---:B------:R-:W-:Y:S02]  /*0260*/  ISETP.NE.OR P1, PT, R0.reuse, 0x1, !P5 ;  /* 0x000000010000780c */ /* 0x040fe40006f25670 */
[----:B------:R-:W-:-:S11]  /*0270*/  ISETP.NE.OR P0, PT, R0, 0x3, !P5 ;  /* 0x000000030000780c */ /* 0x000fd60006f05670 */
[----:B------:R-:W-:Y:S05]  /*0280*/  @P1 BRA `(.L_x_5) ;  /* 0x0000000000201947 */ /* 0x000fea0003800000 */
[----:B------:R-:W3:Y:S02]  /*0290*/  LDCU.64 UR6, c[0x0][0x348] ;  /* 0x00006900ff0677ac */ /* 0x000ee40008000a00 */
[----:B---3--:R-:W-:Y:S02]  /*02a0*/  UIADD3 UR10, UP1, UPT, UR6, 0x80, URZ ;  /* 0x00000080060a7890 */ /* 0x008fe4000ff3e0ff */
[----:B------:R-:W-:Y:S02]  /*02b0*/  UIADD3 UR6, UP0, UPT, UR6, 0x180, URZ ;  /* 0x0000018006067890 */ /* 0x000fe4000ff1e0ff */
[----:B------:R-:W-:Y:S02]  /*02c0*/  UIADD3.X UR11, UPT, UPT, URZ, UR7, URZ, UP1, !UPT ;  /* 0x00000007ff0b7290 */ /* 0x000fe40008ffe4ff */
[----:B------:R-:W-:-:S07]  /*02d0*/  UIADD3.X UR7, UPT, UPT, URZ, UR7, URZ, UP0, !UPT ;  /* 0x00000007ff077290 */ /* 0x000fce00087fe4ff */
[----:B------:R3:W-:Y:S02]  /*02e0*/  UTMACCTL.PF [UR10] ;  /* 0x000000000a0079b9 */ /* 0x0007e40008040000 */
[----:B------:R3:W-:Y:S02]  /*02f0*/  UTMACCTL.PF [UR6] ;  /* 0x00000000060079b9 */ /* 0x0007e40008040000 */
[----:B---3--:R-:W-:Y:S01]  /*0300*/  NOP ;  /* 0x0000000000007918 */ /* 0x008fe20000000000 */
.L_x_5:
[----:B------:R-:W-:Y:S05]  /*0310*/  BSYNC.RECONVERGENT B0 ;  /* 0x0000000000007941 */ /* 0x000fea0003800200 */
.L_x_4:
[----:B------:R-:W-:Y:S04]  /*0320*/  BSSY.RECONVERGENT B0, `(.L_x_6) ;  /* 0x000000a000007945 */ /* 0x000fe80003800200 */
        /* <DEDUP_REMOVED lines=9> */
.L_x_7:
[----:B------:R-:W-:Y:S05]  /*03c0*/  BSYNC.RECONVERGENT B0 ;  /* 0x0000000000007941 */ /* 0x000fea0003800200 */
.L_x_6:
[----:B------:R-:W3:Y:S01]  /*03d0*/  LDCU.64 UR6, c[0x0][0x888] ;  /* 0x00011100ff0677ac */ /* 0x000ee20008000a00 */
[----:B------:R-:W-:Y:S02]  /*03e0*/  UISETP.EQ.U32.AND UP1, UPT, UR4, URZ, UPT ;  /* 0x000000ff0400728c */ /* 0x000fe4000bf22070 */
[----:B------:R-:W-:Y:S02]  /*03f0*/  UPLOP3.LUT UP2, UPT, UPT, UPT, UPT, 0x80, 0x8 ;  /* 0x000000000008789c */ /* 0x000fe40003f4f070 */
[----:B---3--:R-:W-:-:S04]  /*0400*/  UISETP.NE.U32.AND UP0, UPT, UR6, URZ, UPT ;  /* 0x000000ff0600728c */ /* 0x008fc8000bf05070 */
[----:B------:R-:W-:-:S04]  /*0410*/  UISETP.NE.AND.EX UP0, UPT, UR7, URZ, UPT, UP0 ;  /* 0x000000ff0700728c */ /* 0x000fc8000bf05300 */
[----:B------:R-:W-:-:S04]  /*0420*/  UISETP.EQ.OR.EX UP3, UPT, UR5, URZ, !UP0, UP1 ;  /* 0x000000ff0500728c */ /* 0x000fc8000c762710 */
[----:B------:R-:W-:-:S05]  /*0430*/  UP2UR UR50, UPR, URZ, 0x8 ;  /* 0x00000008ff327883 */ /* 0x000fca0008000000 */
[----:B------:R-:W-:Y:S07]  /*0440*/  BRA.U !UP3, `(.L_x_8) ;  /* 0x000000010b207547 */ /* 0x000fee000b800000 */
[----:B-----5:R-:W-:Y:S01]  /*0450*/  R2UR UR6, R50 ;  /* 0x00000000320672ca */ /* 0x020fe200000e0000 */
[----:B------:R-:W-:Y:S02]  /*0460*/  UISETP.NE.U32.AND UP2, UPT, UR4, URZ, UPT ;  /* 0x000000ff0400728c */ /* 0x000fe4000bf45070 */
[----:B------:R-:W-:Y:S02]  /*0470*/  USEL UR4, URZ, 0xffffffff, UP0 ;  /* 0xffffffffff047887 */ /* 0x000fe40008000000 */
[----:B------:R-:W-:-:S08]  /*0480*/  UISETP.NE.AND.EX UP2, UPT, UR5, URZ, UPT, UP2 ;  /* 0x000000ff0500728c */ /* 0x000fd0000bf45320 */
[----:B------:R-:W-:-:S04]  /*0490*/  UISETP.NE.AND UP1, UPT, UR6, URZ, UPT ;  /* 0x000000ff0600728c */ /* 0x000fc8000bf25270 */
[----:B------:R-:W-:-:S04]  /*04a0*/  @!UP2 USEL UR4, URZ, 0xffffffff, UP1 ;  /* 0xffffffffff04a887 */ /* 0x000fc80008800000 */
[----:B------:R-:W-:-:S04]  /*04b0*/  ULOP3.LUT UR4, UR4, 0x1, URZ, 0xc0, !UPT ;  /* 0x0000000104047892 */ /* 0x000fc8000f8ec0ff */
[----:B------:R-:W-:-:S11]  /*04c0*/  UISETP.NE.U32.AND UP2, UPT, UR4, 0x1, UPT ;  /* 0x000000010400788c */ /* 0x000fd6000bf45070 */
.L_x_8:
[----:B--2---:R-:W2:Y:S01]  /*04d0*/  SHFL.IDX PT, R2, R96, RZ, 0x1f ;  /* 0x00001fff60027589 */ /* 0x004ea200000e0000 */
[----:B------:R-:W-:-:S04]  /*04e0*/  UISETP.NE.AND UP1, UPT, UR8, 0x2, UPT ;  /* 0x000000020800788c */ /* 0x000fc8000bf25270 */
[----:B------:R-:W-:Y:S01]  /*04f0*/  USEL UR6, URZ, 0x1, UP1 ;  /* 0x00000001ff067887 */ /* 0x000fe20008800000 */
[----:B--2---:R-:W-:-:S13]  /*0500*/  ISETP.NE.AND P0, PT, R2, RZ, PT ;  /* 0x000000ff0200720c */ /* 0x004fda0003f05270 */
[----:B------:R-:W-:Y:S05]  /*0510*/  @P0 BRA `(.L_x_9) ;  /* 0x0000000000680947 */ /* 0x000fea0003800000 */
[----:B------:R-:W2:Y:S01]  /*0520*/  S2UR UR5, SR_CgaCtaId ;  /* 0x00000000000579c3 */ /* 0x000ea20000008800 */
[----:B------:R-:W-:Y:S01]  /*0530*/  UMOV UR7, 0x400 ;  /* 0x0000040000077882 */ /* 0x000fe20000000000 */
[----:B------:R-:W-:Y:S01]  /*0540*/  UMOV UR4, 0x1 ;  /* 0x0000000100047882 */ /* 0x000fe20000000000 */
[----:B------:R-:W-:Y:S01]  /*0550*/  ELECT P0, URZ, PT ;  /* 0x0000000000ff782f */ /* 0x000fe20003800000 */
[----:B------:R-:W-:-:S04]  /*0560*/  UIADD3 UR10, UPT, UPT, -UR4, 0x100000, URZ ;  /* 0x00100000040a7890 */ /* 0x000fc8000fffe1ff */
[----:B------:R-:W-:Y:S02]  /*0570*/  USHF.L.U32 UR11, UR10, 0xb, URZ ;  /* 0x0000000b0a0b7899 */ /* 0x000fe400080006ff */
[----:B------:R-:W-:Y:S02]  /*0580*/  USHF.L.U32 UR10, UR10, 0x1, URZ ;  /* 0x000000010a0a7899 */ /* 0x000fe400080006ff */
[----:B--2---:R-:W-:Y:S01]  /*0590*/  ULEA UR5, UR5, UR7, 0x18 ;  /* 0x0000000705057291 */ /* 0x004fe2000f8ec0ff */
[----:B------:R-:W2:Y:S11]  /*05a0*/  FENCE.VIEW.ASYNC.S ;  /* 0x00000000000073c6 */ /* 0x000eb60000000000 */
[----:B--2---:R2:W3:Y:S01]  /*05b0*/  SYNCS.EXCH.64 URZ, [UR5], UR10 ;  /* 0x0000000a05ff75b2 */ /* 0x0044e20008000100 */
[----:B------:R2:W4:Y:S01]  /*05c0*/  SYNCS.EXCH.64 URZ, [UR5+0x40], UR10 ;  /* 0x0000400a05ff75b2 */ /* 0x0005220008000100 */
[----:B------:R2:W1:Y:S01]  /*05d0*/  SYNCS.EXCH.64 URZ, [UR5+0x8], UR10 ;  /* 0x0000080a05ff75b2 */ /* 0x0004620008000100 */
        /* <DEDUP_REMOVED lines=12> */
[----:B------:R2:W1:Y:S02]  /*06a0*/  SYNCS.EXCH.64 URZ, [UR5+0x78], UR10 ;  /* 0x0000780a05ff75b2 */ /* 0x0004640008000100 */
[----:B--2---:R-:W-:Y:S01]  /*06b0*/  NOP ;  /* 0x0000000000007918 */ /* 0x004fe20000000000 */
.L_x_9:
[----:B------:R-:W2:Y:S01]  /*06c0*/  SHFL.IDX PT, R2, R96, RZ, 0x1f ;  /* 0x00001fff60027589 */ /* 0x000ea200000e0000 */
[----:B------:R-:W-:Y:S01]  /*06d0*/  NOP ;  /* 0x0000000000007918 */ /* 0x000fe20000000000 */
[----:B--2---:R-:W-:-:S13]  /*06e0*/  ISETP.NE.AND P0, PT, R2, 0x1, PT ;  /* 0x000000010200780c */ /* 0x004fda0003f05270 */
[----:B------:R-:W-:Y:S05]  /*06f0*/  @P0 BRA `(.L_x_10) ;  /* 0x0000000000480947 */ /* 0x000fea0003800000 */
[----:B------:R-:W2:Y:S01]  /*0700*/  S2UR UR7, SR_CgaCtaId ;  /* 0x00000000000779c3 */ /* 0x000ea20000008800 */
[----:B------:R-:W-:Y:S01]  /*0710*/  UMOV UR9, 0x400 ;  /* 0x0000040000097882 */ /* 0x000fe20000000000 */
[----:B------:R-:W-:Y:S01]  /*0720*/  UMOV UR5, 0x20 ;  /* 0x0000002000057882 */ /* 0x000fe20000000000 */
[----:B------:R-:W-:Y:S01]  /*0730*/  UMOV UR4, 0x80 ;  /* 0x0000008000047882 */ /* 0x000fe20000000000 */
[----:B------:R-:W-:-:S04]  /*0740*/  UIADD3 UR10, UPT, UPT, -UR5, 0x100000, URZ ;  /* 0x00100000050a7890 */ /* 0x000fc8000fffe1ff */
[----:B------:R-:W-:Y:S02]  /*0750*/  USHF.L.U32 UR11, UR10, 0xb, URZ ;  /* 0x0000000b0a0b7899 */ /* 0x000fe400080006ff */
[----:B------:R-:W-:Y:S02]  /*0760*/  USHF.L.U32 UR10, UR10, 0x1, URZ ;  /* 0x000000010a0a7899 */ /* 0x000fe400080006ff */
[----:B------:R-:W-:-:S04]  /*0770*/  UIADD3 UR4, UPT, UPT, -UR4, 0x100000, URZ ;  /* 0x0010000004047890 */ /* 0x000fc8000fffe1ff */
[----:B------:R-:W-:Y:S02]  /*0780*/  USHF.L.U32 UR5, UR4, 0xb, URZ ;  /* 0x0000000b04057899 */ /* 0x000fe400080006ff */
[----:B------:R-:W-:Y:S01]  /*0790*/  USHF.L.U32 UR4, UR4, 0x1, URZ ;  /* 0x0000000104047899 */ /* 0x000fe200080006ff */
[----:B------:R-:W-:Y:S01]  /*07a0*/  ELECT P0, URZ, PT ;  /* 0x0000000000ff782f */ /* 0x000fe20003800000 */
[----:B--2---:R-:W-:Y:S01]  /*07b0*/  ULEA UR7, UR7, UR9, 0x18 ;  /* 0x0000000907077291 */ /* 0x004fe2000f8ec0ff */
[----:B------:R-:W2:Y:S11]  /*07c0*/  FENCE.VIEW.ASYNC.S ;  /* 0x00000000000073c6 */ /* 0x000eb60000000000 */
[----:B--2---:R2:W1:Y:S01]  /*07d0*/  SYNCS.EXCH.64 URZ, [UR7+0x80], UR10 ;  /* 0x0000800a07ff75b2 */ /* 0x0044620008000100 */
[----:B------:R2:W1:Y:S01]  /*07e0*/  SYNCS.EXCH.64 URZ, [UR7+0x90], UR4 ;  /* 0x0000900407ff75b2 */ /* 0x0004620008000100 */
[----:B------:R2:W1:Y:S01]  /*07f0*/  SYNCS.EXCH.64 URZ, [UR7+0x88], UR10 ;  /* 0x0000880a07ff75b2 */ /* 0x0004620008000100 */
[----:B------:R2:W1:Y:S01]  /*0800*/  SYNCS.EXCH.64 URZ, [UR7+0x98], UR4 ;  /* 0x0000980407ff75b2 */ /* 0x0004620008000100 */
[----:B------:R-:W-:Y:S01]  /*0810*/  NOP ;  /* 0x0000000000007918 */ /* 0x000fe20000000000 */
.L_x_10:
[----:B------:R-:W3:Y:S01]  /*0820*/  SHFL.IDX PT, R2, R96, RZ, 0x1f ;  /* 0x00001fff60027589 */ /* 0x000ee200000e0000 */
[----:B------:R-:W-:Y:S01]  /*0830*/  NOP ;  /* 0x0000000000007918 */ /* 0x000fe20000000000 */
[----:B---3--:R-:W-:-:S13]  /*0840*/  ISETP.NE.AND P0, PT, R2, 0x3, PT ;  /* 0x000000030200780c */ /* 0x008fda0003f05270 */
[----:B------:R-:W-:Y:S05]  /*0850*/  @P0 BRA `(.L_x_11) ;  /* 0x0000000000300947 */ /* 0x000fea0003800000 */
[----:B--2---:R-:W2:Y:S01]  /*0860*/  S2UR UR5, SR_CgaCtaId ;  /* 0x00000000000579c3 */ /* 0x004ea20000008800 */
        /* <DEDUP_REMOVED lines=8> */
[----:B--2---:R3:W2:Y:S01]  /*08f0*/  SYNCS.EXCH.64 URZ, [UR5+0xa0], UR10 ;  /* 0x0000a00a05ff75b2 */ /* 0x0046a20008000100 */
[----:B------:R3:W1:Y:S02]  /*0900*/  SYNCS.EXCH.64 URZ, [UR5+0xa8], UR10 ;  /* 0x0000a80a05ff75b2 */ /* 0x0006640008000100 */
[----:B---3--:R-:W-:Y:S01]  /*0910*/  NOP ;  /* 0x0000000000007918 */ /* 0x008fe20000000000 */
.L_x_11:
[----:B------:R-:W3:Y:S01]  /*0920*/  SHFL.IDX PT, R2, R96, RZ, 0x1f ;  /* 0x00001fff60027589 */ /* 0x000ee200000e0000 */
[----:B------:R-:W-:Y:S01]  /*0930*/  NOP ;  /* 0x0000000000007918 */ /* 0x000fe20000000000 */
[----:B---3--:R-:W-:-:S13]  /*0940*/  ISETP.NE.AND P0, PT, R2, 0x4, PT ;  /* 0x000000040200780c */ /* 0x008fda0003f05270 */
[----:B------:R-:W-:Y:S05]  /*0950*/  @P0 BRA `(.L_x_12) ;  /* 0x00000000004c0947 */ /* 0x000fea0003800000 */
[----:B--2---:R-:W2:Y:S01]  /*0960*/  S2UR UR5, SR_CgaCtaId ;  /* 0x00000000000579c3 */ /* 0x004ea20000008800 */
[----:B------:R-:W-:Y:S01]  /*0970*/  UMOV UR9, 0x100 ;  /* 0x0000010000097882 */ /* 0x000fe20000000000 */
[----:B------:R-:W-:Y:S01]  /*0980*/  UMOV UR7, 0x400 ;  /* 0x0000040000077882 */ /* 0x000fe20000000000 */
[----:B------:R-:W-:Y:S01]  /*0990*/  USEL UR9, UR9, 0xe0, UP2 ;  /* 0x000000e009097887 */ /* 0x000fe20009000000 */
[----:B------:R-:W-:Y:S01]  /*09a0*/  UMOV UR4, 0x1 ;  /* 0x0000000100047882 */ /* 0x000fe20000000000 */
[----:B------:R-:W-:Y:S01]  /*09b0*/  ELECT P0, URZ, PT ;  /* 0x0000000000ff782f */ /* 0x000fe20003800000 */
[----:B------:R-:W-:-:S04]  /*09c0*/  UIADD3 UR10, UPT, UPT, -UR4, 0x100000, URZ ;  /* 0x00100000040a7890 */ /* 0x000fc8000fffe1ff */
[----:B------:R-:W-:Y:S02]  /*09d0*/  USHF.L.U32 UR11, UR10, 0xb, URZ ;  /* 0x0000000b0a0b7899 */ /* 0x000fe400080006ff */
[----:B------:R-:W-:Y:S02]  /*09e0*/  USHF.L.U32 UR10, UR10, 0x1, URZ ;  /* 0x000000010a0a7899 */ /* 0x000fe400080006ff */
[----:B------:R-:W-:-:S04]  /*09f0*/  UIADD3 UR12, UPT, UPT, -UR9, 0x100000, URZ ;  /* 0x00100000090c7890 */ /* 0x000fc8000fffe1ff */
[----:B------:R-:W-:Y:S02]  /*0a00*/  USHF.L.U32 UR13, UR12, 0xb, URZ ;  /* 0x0000000b0c0d7899 */ /* 0x000fe400080006ff */
[----:B------:R-:W-:Y:S02]  /*0a10*/  USHF.L.U32 UR12, UR12, 0x1, URZ ;  /* 0x000000010c0c7899 */ /* 0x000fe400080006ff */
[----:B--2---:R-:W-:Y:S01]  /*0a20*/  ULEA UR5, UR5, UR7, 0x18 ;  /* 0x0000000705057291 */ /* 0x004fe2000f8ec0ff */
[----:B------:R-:W2:Y:S11]  /*0a30*/  FENCE.VIEW.ASYNC.S ;  /* 0x00000000000073c6 */ /* 0x000eb60000000000 */
[----:B--2---:R3:W2:Y:S01]  /*0a40*/  SYNCS.EXCH.64 URZ, [UR5+0xb0], UR10 ;  /* 0x0000b00a05ff75b2 */ /* 0x0046a20008000100 */
[----:B------:R3:W1:Y:S01]  /*0a50*/  SYNCS.EXCH.64 URZ, [UR5+0xc0], UR12 ;  /* 0x0000c00c05ff75b2 */ /* 0x0006620008000100 */
[----:B------:R3:W1:Y:S01]  /*0a60*/  SYNCS.EXCH.64 URZ, [UR5+0xb8], UR10 ;  /* 0x0000b80a05ff75b2 */ /* 0x0006620008000100 */
[----:B------:R3:W1:Y:S02]  /*0a70*/  SYNCS.EXCH.64 URZ, [UR5+0xc8], UR12 ;  /* 0x0000c80c05ff75b2 */ /* 0x0006640008000100 */
[----:B---3--:R-:W-:Y:S01]  /*0a80*/  NOP ;  /* 0x0000000000007918 */ /* 0x008fe20000000000 */
.L_x_12:
[----:B------:R-:W3:Y:S01]  /*0a90*/  SHFL.IDX PT, R2, R96, RZ, 0x1f ;  /* 0x00001fff60027589 */ /* 0x000ee200000e0000 */
[----:B------:R-:W-:Y:S01]  /*0aa0*/  NOP ;  /* 0x0000000000007918 */ /* 0x000fe20000000000 */
[----:B---3--:R-:W-:-:S13]  /*0ab0*/  ISETP.NE.AND P0, PT, R2, 0x5, PT ;  /* 0x000000050200780c */ /* 0x008fda0003f05270 */
[----:B------:R-:W-:Y:S05]  /*0ac0*/  @P0 BRA `(.L_x_13) ;  /* 0x0000000000580947 */ /* 0x000fea0003800000 */
[----:B--2---:R-:W2:Y:S01]  /*0ad0*/  S2UR UR7, SR_CgaCtaId ;  /* 0x00000000000779c3 */ /* 0x004ea20000008800 */
        /* <DEDUP_REMOVED lines=12> */
[----:B--2---:R3:W2:Y:S01]  /*0ba0*/  SYNCS.EXCH.64 URZ, [UR7+0xd0], UR10 ;  /* 0x0000d00a07ff75b2 */ /* 0x0046a20008000100 */
[----:B------:R3:W1:Y:S01]  /*0bb0*/  SYNCS.EXCH.64 URZ, [UR7+0xf0], UR4 ;  /* 0x0000f00407ff75b2 */ /* 0x0006620008000100 */
[----:B------:R3:W1:Y:S01]  /*0bc0*/  SYNCS.EXCH.64 URZ, [UR7+0xd8], UR10 ;  /* 0x0000d80a07ff75b2 */ /* 0x0006620008000100 */
[----:B------:R3:W1:Y:S01]  /*0bd0*/  SYNCS.EXCH.64 URZ, [UR7+0xf8], UR4 ;  /* 0x0000f80407ff75b2 */ /* 0x0006620008000100 */
[----:B------:R3:W1:Y:S01]  /*0be0*/  SYNCS.EXCH.64 URZ, [UR7+0xe0], UR10 ;  /* 0x0000e00a07ff75b2 */ /* 0x0006620008000100 */
[----:B------:R3:W1:Y:S01]  /*0bf0*/  SYNCS.EXCH.64 URZ, [UR7+0x100], UR4 ;  /* 0x0001000407ff75b2 */ /* 0x0006620008000100 */
[----:B------:R3:W1:Y:S01]  /*0c00*/  SYNCS.EXCH.64 URZ, [UR7+0xe8], UR10 ;  /* 0x0000e80a07ff75b2 */ /* 0x0006620008000100 */
[----:B------:R3:W1:Y:S02]  /*0c10*/  SYNCS.EXCH.64 URZ, [UR7+0x108], UR4 ;  /* 0x0001080407ff75b2 */ /* 0x0006640008000100 */
[----:B---3--:R-:W-:Y:S01]  /*0c20*/  NOP ;  /* 0x0000000000007918 */ /* 0x008fe20000000000 */
.L_x_13:
        /* <DEDUP_REMOVED lines=18> */
.L_x_14:
[----:B--2---:R-:W2:Y:S01]  /*0d50*/  S2UR UR5, SR_CTAID.X ;  /* 0x00000000000579c3 */ /* 0x004ea20000002500 */
[----:B------:R-:W-:-:S05]  /*0d60*/  CS2R.32 R90, SR_CgaSize ;  /* 0x00000000005a7805 */ /* 0x000fca0000008a00 */
[----:B------:R-:W-:-:S05]  /*0d70*/  IMAD R90, R90, -0xa0, RZ ;  /* 0xffffff605a5a7824 */ /* 0x000fca00078e02ff */
[----:B------:R-:W-:-:S14]  /*0d80*/  R2UR UR9, R90 ;  /* 0x000000005a0972ca */ /* 0x000fdc00000e0000 */
[----:B------:R-:W3:Y:S01]  /*0d90*/  LDCU UR9, c[0x0][UR9+0x2b0] ;  /* 0x00005600090977ac */ /* 0x000ee20008000800 */
[----:B------:R-:W-:Y:S01]  /*0da0*/  NOP ;  /* 0x0000000000007918 */ /* 0x000fe20000000000 */
[----:B------:R-:W-:-:S05]  /*0db0*/  CS2R.32 R90, SR_CgaSize ;  /* 0x00000000005a7805 */ /* 0x000fca0000008a00 */
[----:B------:R-:W-:-:S05]  /*0dc0*/  IMAD R90, R90, -0xa0, RZ ;  /* 0xffffff605a5a7824 */ /* 0x000fca00078e02ff */
[----:B------:R-:W-:-:S14]  /*0dd0*/  R2UR UR7, R90 ;  /* 0x000000005a0772ca */ /* 0x000fdc00000e0000 */
[----:B------:R-:W4:Y:S01]  /*0de0*/  LDCU UR7, c[0x0][UR7+0x2b4] ;  /* 0x00005680070777ac */ /* 0x000f220008000800 */
[----:B------:R-:W1:Y:S08]  /*0df0*/  S2UR UR4, SR_CTAID.Y ;  /* 0x00000000000479c3 */ /* 0x000e700000002600 */
[----:B------:R-:W4:Y:S01]  /*0e00*/  LDC R9, c[0x0][0xb24] ;  /* 0x0002c900ff097b82 */ /* 0x000f220000000800 */
[----:B--2---:R-:W-:-:S02]  /*0e10*/  I2FP.F32.U32 R5, UR5 ;  /* 0x0000000500057c45 */ /* 0x004fc40008201000 */
[----:B------:R-:W-:-:S05]  /*0e20*/  CS2R.32 R3, SR_CgaSize ;  /* 0x0000000000037805 */ /* 0x000fca0000008a00 */
[----:B------:R-:W-:-:S06]  /*0e30*/  IMAD R3, R3, -0xa0, RZ ;  /* 0xffffff6003037824 */ /* 0x000fcc00078e02ff */
[----:B------:R-:W2:Y:S01]  /*0e40*/  LDC R3, c[0x0][R3+0x2a0] ;  /* 0x0000a80003037b82 */ /* 0x000ea20000000800 */
[----:B------:R-:W-:Y:S01]  /*0e50*/  MOV R21, UR5 ;  /* 0x0000000500157c02 */ /* 0x000fe20008000f00 */
[----:B---3--:R-:W-:Y:S01]  /*0e60*/  FMUL R5, R5, UR9 ;  /* 0x0000000905057c20 */ /* 0x008fe20008400000 */
[----:B-1----:R-:W-:Y:S02]  /*0e70*/  I2FP.F32.U32 R4, UR4 ;  /* 0x0000000400047c45 */ /* 0x002fe40008201000 */
[----:B------:R-:W-:-:S05]  /*0e80*/  CS2R.32 R2, SR_CgaSize ;  /* 0x0000000000027805 */ /* 0x000fca0000008a00 */
[----:B------:R-:W-:-:S06]  /*0e90*/  IMAD R2, R2, -0xa0, RZ ;  /* 0xffffff6002027824 */ /* 0x000fcc00078e02ff */
[----:B------:R-:W1:Y:S01]  /*0ea0*/  LDC R2, c[0x0][R2+0x2a4] ;  /* 0x0000a90002027b82 */ /* 0x000e620000000800 */
[----:B------:R-:W3:Y:S01]  /*0eb0*/  F2I.U32.TRUNC.NTZ R90, R5 ;  /* 0x00000005005a7305 */ /* 0x000ee2000020f000 */
[----:B------:R-:W-:Y:S01]  /*0ec0*/  MOV R20, UR4 ;  /* 0x0000000400147c02 */ /* 0x000fe20008000f00 */
[----:B----4-:R-:W-:-:S05]  /*0ed0*/  FMUL R4, R4, UR7 ;  /* 0x0000000704047c20 */ /* 0x010fca0008400000 */
[----:B------:R-:W-:Y:S01]  /*0ee0*/  BAR.SYNC.DEFER_BLOCKING 0x0 ;  /* 0x0000000000007b1d */ /* 0x000fe20000010000 */
[----:B------:R-:W-:-:S05]  /*0ef0*/  ISETP.GE.AND P0, PT, R9, 0x1, PT ;  /* 0x000000010900780c */ /* 0x000fca0003f06270 */
[----:B------:R-:W4:Y:S02]  /*0f00*/  F2I.U32.TRUNC.NTZ R83, R4 ;  /* 0x0000000400537305 */ /* 0x000f24000020f000 */
[----:B------:R-:W1:Y:S01]  /*0f10*/  S2UR UR36, SR_CTAID.Z ;  /* 0x00000000002479c3 */ /* 0x000e620000002700 */
[----:B---3--:R-:W-:-:S05]  /*0f20*/  IADD3 R90, PT, PT, -R90, RZ, RZ ;  /* 0x000000ff5a5a7210 */ /* 0x008fca0007ffe1ff */
[----:B--2---:R-:W-:Y:S01]  /*0f30*/  IMAD R90, R3, R90, UR5 ;  /* 0x00000005035a7e24 */ /* 0x004fe2000f8e025a */
[----:B----4-:R-:W-:-:S05]  /*0f40*/  IADD3 R83, PT, PT, -R83, RZ, RZ ;  /* 0x000000ff53537210 */ /* 0x010fca0007ffe1ff */
[----:B-1----:R-:W-:Y:S01]  /*0f50*/  IMAD R83, R2, R83, UR4 ;  /* 0x0000000402537e24 */ /* 0x002fe2000f8e0253 */
[----:B------:R-:W-:Y:S06]  /*0f60*/  @!P0 BRA `(.L_x_15) ;  /* 0x0000000000b88947 */ /* 0x000fec0003800000 */
[----:B------:R-:W1:Y:S01]  /*0f70*/  LDC.64 R4, c[0x0][0xb18] ;  /* 0x0002c600ff047b82 */ /* 0x000e620000000a00 */
[----:B------:R-:W-:-:S07]  /*0f80*/  ISETP.NE.AND P0, PT, R9, 0x1, PT ;  /* 0x000000010900780c */ /* 0x000fce0003f05270 */
[----:B------:R-:W2:Y:S08]  /*0f90*/  LDC R10, c[0x0][0xb0c] ;  /* 0x0002c300ff0a7b82 */ /* 0x000eb00000000800 */
[----:B------:R-:W3:Y:S08]  /*0fa0*/  LDC R11, c[0x0][0x370] ;  /* 0x0000dc00ff0b7b82 */ /* 0x000ef00000000800 */
[----:B------:R-:W4:Y:S01]  /*0fb0*/  LDC R12, c[0x0][0x374] ;  /* 0x0000dd00ff0c7b82 */ /* 0x000f220000000800 */
[----:B-1----:R-:W-:-:S07]  /*0fc0*/  ISETP.NE.AND P1, PT, R4, 0x1, PT ;  /* 0x000000010400780c */ /* 0x002fce0003f25270 */
[----:B------:R-:W3:Y:S01]  /*0fd0*/  LDC.64 R6, c[0x0][0xb10] ;  /* 0x0002c400ff067b82 */ /* 0x000ee20000000a00 */
[----:B--2---:R-:W-:-:S07]  /*0fe0*/  ISETP.NE.AND P2, PT, R10, 0x1, PT ;  /* 0x000000010a00780c */ /* 0x004fce0003f45270 */
[----:B------:R-:W1:Y:S08]  /*0ff0*/  LDC R8, c[0x0][0xb20] ;  /* 0x0002c800ff087b82 */ /* 0x000e700000000800 */
[----:B------:R-:W2:Y:S01]  /*1000*/  LDC.64 R2, c[0x0][0xb28] ;  /* 0x0002ca00ff027b82 */ /* 0x000ea20000000a00 */
[----:B----4-:R-:W-:-:S04]  /*1010*/  IMAD.HI.U32 R13, R12, R5, RZ ;  /* 0x000000050c0d7227 */ /* 0x010fc800078e00ff */
[----:B------:R-:W-:-:S04]  /*1020*/  IMAD.HI.U32 R5, R20, R5, RZ ;  /* 0x0000000514057227 */ /* 0x000fc800078e00ff */
[----:B---3--:R-:W-:-:S04]  /*1030*/  IMAD.HI.U32 R14, R11, R6, RZ ;  /* 0x000000060b0e7227 */ /* 0x008fc800078e00ff */
[C---:B------:R-:W-:Y:S01]  /*1040*/  IMAD.HI.U32 R16, R21.reuse, R6, RZ ;  /* 0x0000000615107227 */ /* 0x040fe200078e00ff */
[-C--:B------:R-:W-:Y:S02]  /*1050*/  @P2 SHF.R.U32.HI R11, RZ, R7.reuse, R14 ;  /* 0x00000007ff0b2219 */ /* 0x080fe4000001160e */
[-C--:B-1----:R-:W-:Y:S02]  /*1060*/  @P1 SHF.R.U32.HI R12, RZ, R8.reuse, R13 ;  /* 0x00000008ff0c1219 */ /* 0x082fe4000001160d */
[----:B------:R-:W-:Y:S02]  /*1070*/  SHF.R.U32.HI R5, RZ, R8, R5 ;  /* 0x00000008ff057219 */ /* 0x000fe40000011605 */
[----:B------:R-:W-:Y:S02]  /*1080*/  SHF.R.U32.HI R16, RZ, R7, R16 ;  /* 0x00000007ff107219 */ /* 0x000fe40000011610 */
[----:B------:R-:W-:Y:S01]  /*1090*/  SEL R5, R20, R5, !P1 ;  /* 0x0000000514057207 */ /* 0x000fe20004800000 */
[----:B--2---:R-:W-:Y:S01]  /*10a0*/  IMAD.HI.U32 R14, R12, R2, RZ ;  /* 0x000000020c0e7227 */ /* 0x004fe200078e00ff */
[----:B------:R-:W-:-:S02]  /*10b0*/  SEL R7, R21, R16, !P2 ;  /* 0x0000001015077207 */ /* 0x000fc40005000000 */
[----:B------:R-:W-:Y:S01]  /*10c0*/  IADD3 R13, PT, PT, -R5, RZ, RZ ;  /* 0x000000ff050d7210 */ /* 0x000fe20007ffe1ff */
[----:B------:R-:W-:Y:S01]  /*10d0*/  IMAD.HI.U32 R6, R11, R2, RZ ;  /* 0x000000020b067227 */ /* 0x000fe200078e00ff */
[----:B------:R-:W-:-:S03]  /*10e0*/  @P0 SHF.R.U32.HI R12, RZ, R3, R14 ;  /* 0x00000003ff0c0219 */ /* 0x000fc6000001160e */
[----:B------:R-:W-:Y:S01]  /*10f0*/  IMAD R13, R4, R13, R20 ;  /* 0x0000000d040d7224 */ /* 0x000fe200078e0214 */
[----:B------:R-:W-:Y:S01]  /*1100*/  @P0 SHF.R.U32.HI R11, RZ, R3, R6 ;  /* 0x00000003ff0b0219 */ /* 0x000fe20000011606 */
[----:B------:R-:W-:-:S04]  /*1110*/  IMAD R12, R12, R9, RZ ;  /* 0x000000090c0c7224 */ /* 0x000fc800078e02ff */
[----:B------:R-:W-:Y:S01]  /*1120*/  IMAD R6, R11, R9, RZ ;  /* 0x000000090b067224 */ /* 0x000fe200078e02ff */
[----:B------:R-:W-:-:S04]  /*1130*/  ISETP.GE.AND P1, PT, R5, R12, PT ;  /* 0x0000000c0500720c */ /* 0x000fc80003f26270 */
[----:B------:R-:W-:Y:S01]  /*1140*/  ISETP.GE.OR P1, PT, R7, R6, P1 ;  /* 0x000000060700720c */ /* 0x000fe20000f26670 */
[----:B------:R-:W-:-:S05]  /*1150*/  IMAD.HI.U32 R6, R5, R2, RZ ;  /* 0x0000000205067227 */ /* 0x000fca00078e00ff */
[----:B------:R-:W-:-:S04]  /*1160*/  SHF.R.U32.HI R6, RZ, R3, R6 ;  /* 0x00000003ff067219 */ /* 0x000fc80000011606 */
[----:B------:R-:W-:-:S03]  /*1170*/  SEL R6, R5, R6, !P0 ;  /* 0x0000000605067207 */ /* 0x000fc60004000000 */
[----:B------:R-:W-:Y:S01]  /*1180*/  @!P1 IMAD.HI.U32 R8, R7, R2, RZ ;  /* 0x0000000207089227 */ /* 0x000fe200078e00ff */
[----:B------:R-:W-:-:S04]  /*1190*/  IADD3 R2, PT, PT, -R6, RZ, RZ ;  /* 0x000000ff06027210 */ /* 0x000fc80007ffe1ff */
[----:B------:R-:W-:Y:S01]  /*11a0*/  @!P1 SHF.R.U32.HI R8, RZ, R3, R8 ;  /* 0x00000003ff089219 */ /* 0x000fe20000011608 */
[----:B------:R-:W-:-:S03]  /*11b0*/  IMAD R2, R9, R2, R5 ;  /* 0x0000000209027224 */ /* 0x000fc600078e0205 */
[----:B------:R-:W-:-:S05]  /*11c0*/  @!P1 SEL R3, R7, R8, !P0 ;  /* 0x0000000807039207 */ /* 0x000fca0004000000 */
[--C-:B------:R-:W-:Y:S02]  /*11d0*/  @!P1 IMAD.IADD R6, R6, 0x1, -R3.reuse ;  /* 0x0000000106069824 */ /* 0x100fe400078e0a03 */
[----:B------:R-:W-:Y:S01]  /*11e0*/  @!P1 IMAD R3, R2, R11, R3 ;  /* 0x0000000b02039224 */ /* 0x000fe200078e0203 */
[----:B------:R-:W-:Y:S01]  /*11f0*/  IADD3 R2, PT, PT, -R7, RZ, RZ ;  /* 0x000000ff07027210 */ /* 0x000fe20007ffe1ff */
[----:B------:R-:W-:Y:S02]  /*1200*/  @!P1 IMAD R5, R6, R9, R7 ;  /* 0x0000000906059224 */ /* 0x000fe400078e0207 */
[----:B------:R-:W-:Y:S02]  /*1210*/  @!P1 IMAD.MOV.U32 R7, RZ, RZ, R3 ;  /* 0x000000ffff079224 */ /* 0x000fe400078e0003 */
[----:B------:R-:W-:Y:S02]  /*1220*/  IMAD R2, R10, R2, R21 ;  /* 0x000000020a027224 */ /* 0x000fe400078e0215 */
[----:B------:R-:W-:-:S02]  /*1230*/  IMAD R20, R5, R4, R13 ;  /* 0x0000000405147224 */ /* 0x000fc400078e020d */
[----:B------:R-:W-:Y:S02]  /*1240*/  IMAD R21, R7, R10, R2 ;  /* 0x0000000a07157224 */ /* 0x000fe400078e0202 */
.L_x_15:
[----:B------:R-:W1:Y:S01]  /*1250*/  LDCU UR4, c[0x0][0xb30] ;  /* 0x00016600ff0477ac */ /* 0x000e620008000800 */
[----:B------:R-:W2:Y:S08]  /*1260*/  S2UR UR37, SR_CgaCtaId ;  /* 0x00000000002579c3 */ /* 0x000eb00000008800 */
[----:B------:R-:W3:Y:S01]  /*1270*/  LDC R40, c[0x0][0xb24] ;  /* 0x0002c900ff287b82 */ /* 0x000ee20000000800 */
[----:B-1----:R-:W-:-:S09]  /*1280*/  UISETP.NE.AND UP1, UPT, UR4, 0x1, UPT ;  /* 0x000000010400788c */ /* 0x002fd2000bf25270 */
[----:B--2---:R-:W-:Y:S05]  /*1290*/  BRA.U UP1, `(.L_x_16) ;  /* 0x0000000101407547 */ /* 0x004fea000b800000 */
[----:B------:R-:W1:Y:S08]  /*12a0*/  LDC.64 R4, c[0x0][0xb10] ;  /* 0x0002c400ff047b82 */ /* 0x000e700000000a00 */
[----:B------:R-:W2:Y:S08]  /*12b0*/  LDC.64 R2, c[0x0][0xb18] ;  /* 0x0002c600ff027b82 */ /* 0x000eb00000000a00 */
[----:B------:R-:W4:Y:S08]  /*12c0*/  LDC R6, c[0x0][0xb20] ;  /* 0x0002c800ff067b82 */ /* 0x000f300000000800 */
[----:B------:R-:W3:Y:S01]  /*12d0*/  LDC R8, c[0x0][0xb0c] ;  /* 0x0002c300ff087b82 */ /* 0x000ee20000000800 */
[----:B-1----:R-:W-:-:S05]  /*12e0*/  IMAD.HI.U32 R4, R21, R4, RZ ;  /* 0x0000000415047227 */ /* 0x002fca00078e00ff */
[----:B------:R-:W-:Y:S01]  /*12f0*/  SHF.R.U32.HI R4, RZ, R5, R4 ;  /* 0x00000005ff047219 */ /* 0x000fe20000011604 */
[----:B--2---:R-:W-:Y:S01]  /*1300*/  IMAD.HI.U32 R3, R20, R3, RZ ;  /* 0x0000000314037227 */ /* 0x004fe200078e00ff */
[----:B------:R-:W-:-:S04]  /*1310*/  ISETP.NE.AND P0, PT, R2, 0x1, PT ;  /* 0x000000010200780c */ /* 0x000fc80003f05270 */
[----:B----4-:R-:W-:-:S04]  /*1320*/  SHF.R.U32.HI R3, RZ, R6, R3 ;  /* 0x00000006ff037219 */ /* 0x010fc80000011603 */
[----:B------:R-:W-:Y:S02]  /*1330*/  SEL R3, R20, R3, !P0 ;  /* 0x0000000314037207 */ /* 0x000fe40004000000 */
[----:B---3--:R-:W-:-:S04]  /*1340*/  ISETP.NE.AND P1, PT, R8, 0x1, PT ;  /* 0x000000010800780c */ /* 0x008fc80003f25270 */
[----:B------:R-:W-:-:S05]  /*1350*/  SEL R4, R21, R4, !P1 ;  /* 0x0000000415047207 */ /* 0x000fca0004800000 */
[----:B------:R-:W-:Y:S02]  /*1360*/  IMAD.IADD R5, R3, 0x1, -R4 ;  /* 0x0000000103057824 */ /* 0x000fe400078e0a04 */
[----:B------:R-:W-:Y:S02]  /*1370*/  IMAD.IADD R3, R4, 0x1, -R3 ;  /* 0x0000000104037824 */ /* 0x000fe400078e0a03 */
[----:B------:R-:W-:Y:S02]  /*1380*/  IMAD R21, R5, R8, R21 ;  /* 0x0000000805157224 */ /* 0x000fe400078e0215 */
[----:B------:R-:W-:-:S07]  /*1390*/  IMAD R20, R3, R2, R20 ;  /* 0x0000000203147224 */ /* 0x000fce00078e0214 */
.L_x_16:
[----:B------:R-:W-:Y:S01]  /*13a0*/  BAR.SYNC.DEFER_BLOCKING 0x0 ;  /* 0x0000000000007b1d */ /* 0x000fe20000010000 */
[----:B------:R-:W-:Y:S01]  /*13b0*/  UISETP.NE.AND UP1, UPT, UR8, 0x2, UPT ;  /* 0x000000020800788c */ /* 0x000fe2000bf25270 */
[----:B------:R-:W-:Y:S02]  /*13c0*/  ISETP.NE.OR P5, PT, R0, 0x2, !P5 ;  /* 0x000000020000780c */ /* 0x000fe40006fa5670 */
[----:B------:R-:W-:-:S06]  /*13d0*/  LOP3.LUT R2, R103, 0x1f, RZ, 0xc0, !PT ;  /* 0x0000001f67027812 */ /* 0x000fcc00078ec0ff */
[----:B------:R-:W-:Y:S05]  /*13e0*/  BRA.U UP1, `(.L_x_17) ;  /* 0x0000001101ec7547 */ /* 0x000fea000b800000 */
[----:B------:R-:W1:Y:S01]  /*13f0*/  LDCU UR13, c[0x0][0x38c] ;  /* 0x00007180ff0d77ac */ /* 0x000e620008000800 */
[----:B------:R-:W2:Y:S01]  /*1400*/  LDC R9, c[0x0][0x370] ;  /* 0x0000dc00ff097b82 */ /* 0x000ea20000000800 */
[----:B------:R-:W-:Y:S01]  /*1410*/  PLOP3.LUT P1, PT, PT, PT, UP2, 0x80, 0x8 ;  /* 0x000000000008781c */ /* 0x000fe20003f2f028 */
[----:B------:R-:W-:Y:S01]  /*1420*/  IMAD.MOV.U32 R15, RZ, RZ, 0x1 ;  /* 0x00000001ff0f7424 */ /* 0x000fe200078e00ff */
[----:B------:R-:W-:Y:S01]  /*1430*/  ISETP.EQ.OR P4, PT, R2, RZ, P5 ;  /* 0x000000ff0200720c */ /* 0x000fe20002f82670 */
[----:B------:R-:W-:Y:S01]  /*1440*/  IMAD.MOV.U32 R14, RZ, RZ, RZ ;  /* 0x000000ffff0e7224 */ /* 0x000fe200078e00ff */
[----:B------:R-:W-:Y:S02]  /*1450*/  PLOP3.LUT P1, PT, P1, PT, PT, 0x8, 0x80 ;  /* 0x000000000080781c */ /* 0x000fe40000f2e170 */
[----:B------:R-:W-:Y:S01]  /*1460*/  CS2R R12, SRZ ;  /* 0x00000000000c7805 */ /* 0x000fe2000001ff00 */
[----:B------:R-:W-:Y:S01]  /*1470*/  IMAD.MOV.U32 R10, RZ, RZ, 0x1 ;  /* 0x00000001ff0a7424 */ /* 0x000fe200078e00ff */
[----:B------:R-:W4:Y:S01]  /*1480*/  LDC R0, c[0x0][0x374] ;  /* 0x0000dd00ff007b82 */ /* 0x000f220000000800 */
[----:B------:R-:W2:Y:S01]  /*1490*/  LDCU.64 UR22, c[0x0][0x348] ;  /* 0x00006900ff1677ac */ /* 0x000ea20008000a00 */
[----:B------:R-:W-:Y:S01]  /*14a0*/  UMOV UR6, URZ ;  /* 0x000000ff00067c82 */ /* 0x000fe20008000000 */
[----:B-1----:R-:W-:-:S04]  /*14b0*/  UIADD3 UR5, UPT, UPT, UR13, 0x7f, URZ ;  /* 0x0000007f0d057890 */ /* 0x002fc8000fffe0ff */
[----:B------:R-:W-:-:S04]  /*14c0*/  USHF.R.S32.HI UR4, URZ, 0x1f, UR5 ;  /* 0x0000001fff047899 */ /* 0x000fc80008011405 */
[----:B------:R-:W-:-:S04]  /*14d0*/  ULEA.HI UR4, UR4, UR5, URZ, 0x7 ;  /* 0x0000000504047291 */ /* 0x000fc8000f8f38ff */
[----:B------:R-:W-:Y:S02]  /*14e0*/  USHF.R.S32.HI UR15, URZ, 0x7, UR4 ;  /* 0x00000007ff0f7899 */ /* 0x000fe40008011404 */
[----:B------:R-:W-:Y:S02]  /*14f0*/  UIADD3 UR4, UPT, UPT, UR13, -0x1, URZ ;  /* 0xffffffff0d047890 */ /* 0x000fe4000fffe0ff */
[----:B------:R-:W-:Y:S02]  /*1500*/  UISETP.LT.U32.AND UP0, UPT, UR15, 0x8, UPT ;  /* 0x000000080f00788c */ /* 0x000fe4000bf01070 */
[----:B------:R-:W-:Y:S02]  /*1510*/  UISETP.GE.U32.AND UP1, UPT, UR4, -0xff, UPT ;  /* 0xffffff010400788c */ /* 0x000fe4000bf26070 */
[----:B------:R-:W-:Y:S02]  /*1520*/  USEL UR14, UR15, 0x8, UP0 ;  /* 0x000000080f0e7887 */ /* 0x000fe40008000000 */
[----:B------:R-:W-:-:S02]  /*1530*/  UIADD3 UR13, UPT, UPT, UR13, 0xfe, URZ ;  /* 0x000000fe0d0d7890 */ /* 0x000fc4000fffe0ff */
[----:B------:R-:W-:Y:S02]  /*1540*/  UIADD3 UR5, UPT, UPT, UR14, -0x1, URZ ;  /* 0xffffffff0e057890 */ /* 0x000fe4000fffe0ff */
[----:B------:R-:W-:-:S03]  /*1550*/  UIADD3 UR7, UPT, UPT, UR15, -UR14, URZ ;  /* 0x8000000e0f077290 */ /* 0x000fc6000fffe0ff */
[----:B------:R-:W-:-:S04]  /*1560*/  @UP1 UIADD3 UR5, UPT, UPT, UR14, URZ, URZ ;  /* 0x000000ff0e051290 */ /* 0x000fc8000fffe0ff */
[----:B--2---:R-:W-:-:S12]  /*1570*/  UIADD3 UR5, UPT, UPT, UR5, 0x1, URZ ;  /* 0x0000000105057890 */ /* 0x004fd8000fffe0ff */
.L_x_35:
[----:B------:R-:W-:Y:S01]  /*1580*/  UISETP.NE.AND UP0, UPT, UR37, URZ, UPT ;  /* 0x000000ff2500728c */ /* 0x000fe2000bf05270 */
[----:B------:R-:W1:Y:S08]  /*1590*/  S2UR UR37, SR_CgaCtaId ;  /* 0x00000000002579c3 */ /* 0x000e700000008800 */
[----:B------:R-:W-:Y:S05]  /*15a0*/  BRA.U UP0, `(.L_x_18) ;  /* 0x0000000100347547 */ /* 0x000fea000b800000 */
[----:B------:R-:W2:Y:S01]  /*15b0*/  S2R R2, SR_CgaCtaId ;  /* 0x0000000000027919 */ /* 0x000ea20000008800 */
[----:B------:R-:W-:-:S04]  /*15c0*/  MOV R3, 0x400 ;  /* 0x0000040000037802 */ /* 0x000fc80000000f00 */
[----:B--2---:R-:W-:Y:S02]  /*15d0*/  LEA R3, R2, R3, 0x18 ;  /* 0x0000000302037211 */ /* 0x004fe400078ec0ff */
[----:B------:R-:W-:-:S03]  /*15e0*/  SHF.L.U32 R2, R10, 0x1f, RZ ;  /* 0x0000001f0a027819 */ /* 0x000fc600000006ff */
[----:B------:R-:W-:-:S04]  /*15f0*/  IMAD R3, R12, 0x8, R3 ;  /* 0x000000080c037824 */ /* 0x000fc800078e0203 */
[----:B------:R-:W2:Y:S02]  /*1600*/  SYNCS.PHASECHK.TRANS64.TRYWAIT P0, [R3+URZ+0x120], R2 ;  /* 0x00012002030075a7 */ /* 0x000ea400080011ff */
[----:B--2---:R-:W-:Y:S05]  /*1610*/  @!P0 BRA `(.L_x_19) ;  /* 0x0000005c00ac8947 */ /* 0x004fea0003800000 */
.L_x_109:
[----:B------:R-:W-:Y:S01]  /*1620*/  VIADD R12, R12, 0x1 ;  /* 0x000000010c0c7836 */ /* 0x000fe20000000000 */
[----:B------:R2:W-:Y:S04]  /*1630*/  SYNCS.ARRIVE.TRANS64.A1T0 RZ, [R3+URZ+0x110], RZ ;  /* 0x000110ff03ff79a7 */ /* 0x0005e800081000ff */
[----:B------:R-:W-:-:S04]  /*1640*/  ISETP.NE.AND P0, PT, R12, 0x2, PT ;  /* 0x000000020c00780c */ /* 0x000fc80003f05270 */
[----:B------:R-:W-:Y:S02]  /*1650*/  SEL R12, R12, RZ, P0 ;  /* 0x000000ff0c0c7207 */ /* 0x000fe40000000000 */
[----:B--2---:R-:W-:-:S04]  /*1660*/  SEL R3, RZ, 0x1, P0 ;  /* 0x00000001ff037807 */ /* 0x004fc80000000000 */
[----:B------:R-:W-:-:S07]  /*1670*/  LOP3.LUT R10, R10, R3, RZ, 0x3c, !PT ;  /* 0x000000030a0a7212 */ /* 0x000fce00078e3cff */
.L_x_18:
[----:B------:R-:W-:Y:S01]  /*1680*/  UMOV UR4, 0x400 ;  /* 0x0000040000047882 */ /* 0x000fe20000000000 */
[----:B------:R-:W-:Y:S01]  /*1690*/  SHF.L.U32 R2, R15, 0x1f, RZ ;  /* 0x0000001f0f027819 */ /* 0x000fe200000006ff */
[----:B-1----:R-:W-:Y:S01]  /*16a0*/  ULEA UR4, UR37, UR4, 0x18 ;  /* 0x0000000425047291 */ /* 0x002fe2000f8ec0ff */
[----:B------:R-:W-:Y:S01]  /*16b0*/  R2UR UR34, R21 ;  /* 0x00000000152272ca */ /* 0x000fe200000e0000 */
[----:B------:R-:W-:Y:S01]  /*16c0*/  UISETP.GE.U32.AND UP0, UPT, UR13, 0xff, UPT ;  /* 0x000000ff0d00788c */ /* 0x000fe2000bf06070 */
[----:B------:R-:W-:Y:S01]  /*16d0*/  R2UR UR11, R20 ;  /* 0x00000000140b72ca */ /* 0x000fe200000e0000 */
[----:B------:R-:W-:Y:S01]  /*16e0*/  ULEA UR8, UR6, UR4, 0x3 ;  /* 0x0000000406087291 */ /* 0x000fe2000f8e18ff */
[----:B------:R-:W-:-:S08]  /*16f0*/  UMOV UR24, URZ ;  /* 0x000000ff00187c82 */ /* 0x000fd00008000000 */
[----:B------:R1:W2:Y:S01]  /*1700*/  SYNCS.PHASECHK.TRANS64.TRYWAIT P0, [UR8+0x40], R2 ;  /* 0x00004002ff0075a7 */ /* 0x0002a20008001108 */
[----:B------:R-:W-:Y:S02]  /*1710*/  USHF.L.U32 UR34, UR34, 0x6, URZ ;  /* 0x0000000622227899 */ /* 0x000fe400080006ff */
[----:B------:R-:W-:Y:S01]  /*1720*/  USHF.L.U32 UR11, UR11, 0x7, URZ ;  /* 0x000000070b0b7899 */ /* 0x000fe200080006ff */
[----:B------:R-:W-:Y:S11]  /*1730*/  BRA.U !UP0, `(.L_x_20) ;  /* 0x0000000108a87547 */ /* 0x000ff6000b800000 */
[----:B------:R-:W-:Y:S01]  /*1740*/  UMOV UR16, URZ ;  /* 0x000000ff00107c82 */ /* 0x000fe20008000000 */
[----:B------:R-:W-:-:S05]  /*1750*/  UMOV UR17, UR6 ;  /* 0x0000000600117c82 */ /* 0x000fca0008000000 */
.L_x_25:
[----:B-1----:R-:W-:Y:S01]  /*1760*/  ULEA UR33, UR17, UR4, 0x3 ;  /* 0x0000000411217291 */ /* 0x002fe2000f8e18ff */
[----:B--2---:R-:W-:Y:S01]  /*1770*/  @!P5 MOV R3, 0x6000 ;  /* 0x000060000003d802 */ /* 0x004fe20000000f00 */
[----:B--2---:R-:W-:Y:S10]  /*1780*/  @P0 BRA `(.L_x_21) ;  /* 0x00000000000c0947 */ /* 0x004ff40003800000 */
[----:B------:R-:W-:-:S04]  /*1790*/  SHF.L.U32 R5, R15, 0x1f, RZ ;  /* 0x0000001f0f057819 */ /* 0x000fc800000006ff */
[----:B------:R-:W2:Y:S02]  /*17a0*/  SYNCS.PHASECHK.TRANS64.TRYWAIT P0, [UR33+0x40], R5 ;  /* 0x00004005ff0075a7 */ /* 0x000ea40008001121 */
[----:B--2---:R-:W-:Y:S05]  /*17b0*/  @!P0 BRA `(.L_x_22) ;  /* 0x0000005c00588947 */ /* 0x004fea0003800000 */
.L_x_21:
[----:B------:R2:W-:Y:S01]  /*17c0*/  @!P5 SYNCS.ARRIVE.TRANS64 RZ, [UR33], R3 ;  /* 0x00000003ffffd9a7 */ /* 0x0005e20008000021 */
[----:B------:R-:W-:Y:S04]  /*17d0*/  BSSY.RECONVERGENT B0, `(.L_x_23) ;  /* 0x0000003000007945 */ /* 0x000fe80003800200 */
[----:B------:R-:W-:Y:S05]  /*17e0*/  @P4 BRA `(.L_x_24) ;  /* 0x0000000000044947 */ /* 0x000fea0003800000 */
[----:B------:R-:W-:Y:S05]  /*17f0*/  BPT.TRAP 0x1 ;  /* 0x000000040000795c */ /* 0x000fea0000300000 */
.L_x_24:
[----:B------:R-:W-:Y:S05]  /*1800*/  BSYNC.RECONVERGENT B0 ;  /* 0x0000000000007941 */ /* 0x000fea0003800200 */
.L_x_23:
[----:B------:R-:W-:Y:S02]  /*1810*/  UIADD3 UR6, UPT, UPT, UR17, 0x1, URZ ;  /* 0x0000000111067890 */ /* 0x000fe4000fffe0ff */
[----:B------:R-:W-:Y:S02]  /*1820*/  ULEA UR32, UR17, UR4, 0xd ;  /* 0x0000000411207291 */ /* 0x000fe4000f8e68ff */
[----:B------:R-:W-:Y:S02]  /*1830*/  UISETP.NE.AND UP0, UPT, UR6, 0x8, UPT ;  /* 0x000000080600788c */ /* 0x000fe4000bf05270 */
[----:B------:R-:W-:Y:S02]  /*1840*/  UIADD3 UR26, UP1, UPT, UR22, 0x80, URZ ;  /* 0x00000080161a7890 */ /* 0x000fe4000ff3e0ff */
[----:B------:R-:W-:Y:S02]  /*1850*/  USEL UR9, URZ, 0x1, UP0 ;  /* 0x00000001ff097887 */ /* 0x000fe40008000000 */
[----:B------:R-:W-:-:S02]  /*1860*/  USEL UR6, UR6, URZ, UP0 ;  /* 0x000000ff06067287 */ /* 0x000fc40008000000 */
[----:B------:R-:W-:Y:S02]  /*1870*/  UIADD3 UR20, UP0, UPT, UR22, 0x180, URZ ;  /* 0x0000018016147890 */ /* 0x000fe4000ff1e0ff */
[----:B------:R-:W-:Y:S01]  /*1880*/  ULEA UR8, UR6, UR4, 0x3 ;  /* 0x0000000406087291 */ /* 0x000fe2000f8e18ff */
[----:B------:R-:W-:Y:S01]  /*1890*/  LOP3.LUT R15, R15, UR9, RZ, 0x3c, !PT ;  /* 0x000000090f0f7c12 */ /* 0x000fe2000f8e3cff */
[----:B------:R-:W-:Y:S02]  /*18a0*/  USHF.L.U32 UR35, UR16, 0x7, URZ ;  /* 0x0000000710237899 */ /* 0x000fe400080006ff */
[----:B------:R-:W-:Y:S01]  /*18b0*/  UIADD3.X UR27, UPT, UPT, URZ, UR23, URZ, UP1, !UPT ;  /* 0x00000017ff1b7290 */ /* 0x000fe20008ffe4ff */
[----:B-1----:R-:W-:Y:S01]  /*18c0*/  SHF.L.U32 R2, R15, 0x1f, RZ ;  /* 0x0000001f0f027819 */ /* 0x002fe200000006ff */
[----:B------:R-:W-:Y:S02]  /*18d0*/  UIADD3 UR32, UPT, UPT, UR32, 0x4400, URZ ;  /* 0x0000440020207890 */ /* 0x000fe4000fffe0ff */
[----:B------:R-:W-:Y:S01]  /*18e0*/  UIADD3.X UR21, UPT, UPT, URZ, UR23, URZ, UP0, !UPT ;  /* 0x00000017ff157290 */ /* 0x000fe200087fe4ff */
[----:B------:R1:W1:Y:S01]  /*18f0*/  SYNCS.PHASECHK.TRANS64.TRYWAIT P0, [UR8+0x40], R2 ;  /* 0x00004002ff0075a7 */ /* 0x0002620008001108 */
[----:B------:R-:W-:Y:S01]  /*1900*/  ULEA UR8, UR17, UR4, 0xe ;  /* 0x0000000411087291 */ /* 0x000fe2000f8e70ff */
[----:B------:R-:W-:Y:S01]  /*1910*/  UMOV UR18, 0x0 ;  /* 0x0000000000127882 */ /* 0x000fe20000000000 */
[----:B------:R-:W-:-:S02]  /*1920*/  UMOV UR19, 0x10000000 ;  /* 0x1000000000137882 */ /* 0x000fc40000000000 */
[----:B------:R-:W-:Y:S01]  /*1930*/  UIADD3 UR8, UPT, UPT, UR8, 0x14400, URZ ;  /* 0x0001440008087890 */ /* 0x000fe2000fffe0ff */
[----:B------:R1:W-:Y:S01]  /*1940*/  UTMALDG.3D [UR32], [UR26], desc[UR18] ;  /* 0x000012201a0075b4 */ /* 0x0003e20008011000 */
[----:B------:R-:W-:Y:S01]  /*1950*/  UMOV UR12, UR36 ;  /* 0x00000024000c7c82 */ /* 0x000fe20008000000 */
[----:B------:R-:W-:Y:S01]  /*1960*/  UMOV UR9, UR33 ;  /* 0x0000002100097c82 */ /* 0x000fe20008000000 */
[----:B------:R-:W-:Y:S01]  /*1970*/  UMOV UR10, UR35 ;  /* 0x00000023000a7c82 */ /* 0x000fe20008000000 */
[----:B------:R-:W-:Y:S01]  /*1980*/  UIADD3 UR16, UPT, UPT, UR16, 0x1, URZ ;  /* 0x0000000110107890 */ /* 0x000fe2000fffe0ff */
[----:B------:R-:W-:Y:S01]  /*1990*/  UMOV UR24, UR5 ;  /* 0x0000000500187c82 */ /* 0x000fe20008000000 */
[----:B------:R-:W-:Y:S02]  /*19a0*/  UMOV UR17, UR6 ;  /* 0x0000000600117c82 */ /* 0x000fe40008000000 */
[----:B------:R1:W-:Y:S01]  /*19b0*/  UTMALDG.3D [UR8], [UR20], desc[UR18] ;  /* 0x00001208140075b4 */ /* 0x0003e20008011000 */
[----:B------:R-:W-:-:S09]  /*19c0*/  UISETP.NE.AND UP0, UPT, UR16, UR5, UPT ;  /* 0x000000051000728c */ /* 0x000fd2000bf05270 */
[----:B------:R-:W-:Y:S05]  /*19d0*/  BRA.U UP0, `(.L_x_25) ;  /* 0xfffffffd00607547 */ /* 0x000fea000b83ffff */
.L_x_20:
[----:B-1----:R-:W-:Y:S01]  /*19e0*/  ULEA UR8, UR6, UR4, 0x3 ;  /* 0x0000000406087291 */ /* 0x002fe2000f8e18ff */
[----:B------:R-:W-:Y:S01]  /*19f0*/  SHF.L.U32 R2, R15, 0x1f, RZ ;  /* 0x0000001f0f027819 */ /* 0x000fe200000006ff */
[----:B------:R-:W-:Y:S01]  /*1a00*/  @!P1 SYNCS.ARRIVE.TRANS64.A1T0 RZ, [UR4+0xa8], RZ ;  /* 0x0000a8ffffff99a7 */ /* 0x000fe20008100004 */
[----:B------:R-:W-:-:S06]  /*1a10*/  UISETP.GT.AND UP0, UPT, UR15, UR14, UPT ;  /* 0x0000000e0f00728c */ /* 0x000fcc000bf04270 */
[----:B--2---:R1:W2:Y:S03]  /*1a20*/  SYNCS.PHASECHK.TRANS64.TRYWAIT P0, [UR8+0x40], R2 ;  /* 0x00004002ff0075a7 */ /* 0x0042a60008001108 */
[----:B------:R-:W-:Y:S05]  /*1a30*/  BRA.U !UP0, `(.L_x_26) ;  /* 0x0000000108ac7547 */ /* 0x000fea000b800000 */
[----:B------:R-:W-:Y:S01]  /*1a40*/  UIADD3 UR21, UPT, UPT, UR7, UR24, URZ ;  /* 0x0000001807157290 */ /* 0x000fe2000fffe0ff */
[----:B------:R-:W-:-:S11]  /*1a50*/  UMOV UR25, UR6 ;  /* 0x0000000600197c82 */ /* 0x000fd60008000000 */
.L_x_31:
[----:B-1----:R-:W-:Y:S01]  /*1a60*/  ULEA UR17, UR25, UR4, 0x3 ;  /* 0x0000000419117291 */ /* 0x002fe2000f8e18ff */
[----:B--2---:R-:W-:Y:S01]  /*1a70*/  @!P5 MOV R3, 0x6000 ;  /* 0x000060000003d802 */ /* 0x004fe20000000f00 */
[----:B--2---:R-:W-:Y:S10]  /*1a80*/  @P0 BRA `(.L_x_27) ;  /* 0x00000000000c0947 */ /* 0x004ff40003800000 */
[----:B------:R-:W-:-:S04]  /*1a90*/  SHF.L.U32 R5, R15, 0x1f, RZ ;  /* 0x0000001f0f057819 */ /* 0x000fc800000006ff */
[----:B------:R-:W2:Y:S02]  /*1aa0*/  SYNCS.PHASECHK.TRANS64.TRYWAIT P0, [UR17+0x40], R5 ;  /* 0x00004005ff0075a7 */ /* 0x000ea40008001111 */
[----:B--2---:R-:W-:Y:S05]  /*1ab0*/  @!P0 BRA `(.L_x_28) ;  /* 0x0000005800b08947 */ /* 0x004fea0003800000 */
.L_x_27:
[----:B------:R2:W-:Y:S01]  /*1ac0*/  @!P5 SYNCS.ARRIVE.TRANS64 RZ, [UR17], R3 ;  /* 0x00000003ffffd9a7 */ /* 0x0005e20008000011 */
[----:B------:R-:W-:Y:S04]  /*1ad0*/  BSSY.RECONVERGENT B0, `(.L_x_29) ;  /* 0x0000003000007945 */ /* 0x000fe80003800200 */
[----:B------:R-:W-:Y:S05]  /*1ae0*/  @P4 BRA `(.L_x_30) ;  /* 0x0000000000044947 */ /* 0x000fea0003800000 */
[----:B------:R-:W-:Y:S05]  /*1af0*/  BPT.TRAP 0x1 ;  /* 0x000000040000795c */ /* 0x000fea0000300000 */
.L_x_30:
[----:B------:R-:W-:Y:S05]  /*1b00*/  BSYNC.RECONVERGENT B0 ;  /* 0x0000000000007941 */ /* 0x000fea0003800200 */
.L_x_29:
        /* <DEDUP_REMOVED lines=10> */
[----:B------:R-:W-:Y:S01]  /*1bb0*/  UIADD3 UR16, UPT, UPT, UR16, 0x4400, URZ ;  /* 0x0000440010107890 */ /* 0x000fe2000fffe0ff */
[----:B-1----:R-:W-:Y:S01]  /*1bc0*/  SHF.L.U32 R2, R15, 0x1f, RZ ;  /* 0x0000001f0f027819 */ /* 0x002fe200000006ff */
[----:B------:R-:W-:Y:S02]  /*1bd0*/  UIADD3.X UR31, UPT, UPT, URZ, UR23, URZ, UP1, !UPT ;  /* 0x00000017ff1f7290 */ /* 0x000fe40008ffe4ff */
[----:B------:R-:W-:Y:S01]  /*1be0*/  UIADD3.X UR29, UPT, UPT, URZ, UR23, URZ, UP0, !UPT ;  /* 0x00000017ff1d7290 */ /* 0x000fe200087fe4ff */
[----:B------:R1:W1:Y:S01]  /*1bf0*/  SYNCS.PHASECHK.TRANS64.TRYWAIT P0, [UR8+0x40], R2 ;  /* 0x00004002ff0075a7 */ /* 0x0002620008001108 */
[----:B------:R-:W-:Y:S01]  /*1c00*/  ULEA UR8, UR25, UR4, 0xe ;  /* 0x0000000419087291 */ /* 0x000fe2000f8e70ff */
[----:B------:R-:W-:Y:S01]  /*1c10*/  UMOV UR26, 0x0 ;  /* 0x00000000001a7882 */ /* 0x000fe20000000000 */
[----:B------:R-:W-:-:S02]  /*1c20*/  UMOV UR27, 0x10000000 ;  /* 0x10000000001b7882 */ /* 0x000fc40000000000 */
[----:B------:R-:W-:Y:S01]  /*1c30*/  UIADD3 UR8, UPT, UPT, UR8, 0x14400, URZ ;  /* 0x0001440008087890 */ /* 0x000fe2000fffe0ff */
[----:B------:R-:W-:Y:S01]  /*1c40*/  UMOV UR18, UR34 ;  /* 0x0000002200127c82 */ /* 0x000fe20008000000 */
[----:B------:R-:W-:Y:S01]  /*1c50*/  UMOV UR20, UR36 ;  /* 0x0000002400147c82 */ /* 0x000fe20008000000 */
[----:B------:R-:W-:Y:S01]  /*1c60*/  UMOV UR12, UR36 ;  /* 0x00000024000c7c82 */ /* 0x000fe20008000000 */
[----:B------:R-:W-:Y:S01]  /*1c70*/  UMOV UR9, UR17 ;  /* 0x0000001100097c82 */ /* 0x000fe20008000000 */
[----:B------:R-:W-:Y:S01]  /*1c80*/  UMOV UR10, UR19 ;  /* 0x00000013000a7c82 */ /* 0x000fe20008000000 */
[----:B------:R1:W-:Y:S01]  /*1c90*/  UTMALDG.3D [UR16], [UR30], desc[UR26] ;  /* 0x00001a101e0075b4 */ /* 0x0003e20008011000 */
[----:B------:R-:W-:Y:S01]  /*1ca0*/  UIADD3 UR24, UPT, UPT, UR24, 0x1, URZ ;  /* 0x0000000118187890 */ /* 0x000fe2000fffe0ff */
[----:B------:R-:W-:-:S03]  /*1cb0*/  UMOV UR25, UR6 ;  /* 0x0000000600197c82 */ /* 0x000fc60008000000 */
[----:B------:R-:W-:Y:S01]  /*1cc0*/  UISETP.NE.AND UP0, UPT, UR24, UR21, UPT ;  /* 0x000000151800728c */ /* 0x000fe2000bf05270 */
[----:B------:R1:W-:Y:S08]  /*1cd0*/  UTMALDG.3D [UR8], [UR28], desc[UR26] ;  /* 0x00001a081c0075b4 */ /* 0x0003f00008011000 */
[----:B------:R-:W-:Y:S05]  /*1ce0*/  BRA.U UP0, `(.L_x_31) ;  /* 0xfffffffd005c7547 */ /* 0x000fea000b83ffff */
.L_x_26:
[C---:B-1----:R-:W-:Y:S01]  /*1cf0*/  LEA R2, R14.reuse, UR4, 0x3 ;  /* 0x000000040e027c11 */ /* 0x042fe2000f8e18ff */
[----:B------:R-:W-:Y:S01]  /*1d00*/  NOP ;  /* 0x0000000000007918 */ /* 0x000fe20000000000 */
[----:B--2---:R-:W-:Y:S02]  /*1d10*/  SHF.L.U32 R3, R13, 0x1f, RZ ;  /* 0x0000001f0d037819 */ /* 0x004fe400000006ff */
[----:B------:R-:W-:Y:S02]  /*1d20*/  LEA R4, R14, UR4, 0x4 ;  /* 0x000000040e047c11 */ /* 0x000fe4000f8e20ff */
[----:B------:R-:W1:Y:S02]  /*1d30*/  SYNCS.PHASECHK.TRANS64.TRYWAIT P0, [R2+URZ+0xb0], R3 ;  /* 0x0000b003020075a7 */ /* 0x000e6400080011ff */
[----:B-1----:R-:W-:Y:S05]  /*1d40*/  @!P0 BRA `(.L_x_32) ;  /* 0x0000005800248947 */ /* 0x002fea0003800000 */
.L_x_112:
[----:B------:R-:W2:Y:S01]  /*1d50*/  LDS.128 R4, [R4+0x140] ;  /* 0x0001400004047984 */ /* 0x000ea20000000c00 */
[----:B---3--:R-:W-:Y:S01]  /*1d60*/  ISETP.GE.AND P0, PT, R40, 0x1, PT ;  /* 0x000000012800780c */ /* 0x008fe20003f06270 */
[----:B-1----:R-:W-:Y:S01]  /*1d70*/  VIADD R2, R2, 0xc0 ;  /* 0x000000c002027836 */ /* 0x002fe20000000000 */
[----:B------:R-:W-:Y:S01]  /*1d80*/  @!PT LDS RZ, [RZ] ;  /* 0x00000000fffff984 */ /* 0x000fe20000000800 */
[----:B------:R-:W-:Y:S01]  /*1d90*/  @!PT LDS RZ, [RZ] ;  /* 0x00000000fffff984 */ /* 0x000fe20000000800 */
[----:B------:R-:W-:Y:S01]  /*1da0*/  @!PT LDS RZ, [RZ] ;  /* 0x00000000fffff984 */ /* 0x000fe20000000800 */
[----:B------:R-:W-:Y:S01]  /*1db0*/  @!PT LDS RZ, [RZ] ;  /* 0x00000000fffff984 */ /* 0x000fe20000000800 */
[----:B------:R1:W-:Y:S06]  /*1dc0*/  MEMBAR.ALL.CTA ;  /* 0x0000000000007992 */ /* 0x0003ec0000008000 */
[----:B-1----:R-:W1:Y:S01]  /*1dd0*/  FENCE.VIEW.ASYNC.S ;  /* 0x00000000000073c6 */ /* 0x002e620000000000 */
[----:B------:R-:W-:-:S04]  /*1de0*/  PRMT R2, RZ, 0x654, R2 ;  /* 0x00000654ff027816 */ /* 0x000fc80000000002 */
[----:B-1----:R1:W-:Y:S01]  /*1df0*/  SYNCS.ARRIVE.TRANS64.RED.A1T0 RZ, [R2+URZ], RZ ;  /* 0x000000ff02ff79a7 */ /* 0x0023e200081004ff */
[----:B--2---:R-:W-:-:S13]  /*1e00*/  LOP3.LUT P2, RZ, R6, 0x1, RZ, 0xc0, !PT ;  /* 0x0000000106ff7812 */ /* 0x004fda000784c0ff */
[----:B------:R-:W-:Y:S01]  /*1e10*/  @P2 SHF.R.U32.HI R3, RZ, 0x10, R5 ;  /* 0x00000010ff032819 */ /* 0x000fe20000011605 */
[----:B------:R-:W-:Y:S01]  /*1e20*/  VOTEU.ANY UP0, P2 ;  /* 0x0000000000ff7886 */ /* 0x000fe20001000100 */
[----:B------:R-:W-:Y:S02]  /*1e30*/  @P2 MOV R11, R4 ;  /* 0x00000004000b2202 */ /* 0x000fe40000000f00 */
[----:B------:R-:W-:Y:S02]  /*1e40*/  @P2 R2UR.BROADCAST UR8, R3 ;  /* 0x00000000030822ca */ /* 0x000fe400008e0000 */
[----:B------:R-:W-:-:S11]  /*1e50*/  @P2 LOP3.LUT R8, R5, 0xffff, RZ, 0xc0, !PT ;  /* 0x0000ffff05082812 */ /* 0x000fd600078ec0ff */
[----:B------:R-:W-:Y:S01]  /*1e60*/  @UP0 UMOV UR36, UR8 ;  /* 0x0000000800240c82 */ /* 0x000fe20008000000 */
[----:B-1----:R-:W-:Y:S05]  /*1e70*/  @!P0 BRA `(.L_x_33) ;  /* 0x0000000000b88947 */ /* 0x002fea0003800000 */
[----:B------:R-:W4:Y:S01]  /*1e80*/  LDC.64 R4, c[0x0][0xb18] ;  /* 0x0002c600ff047b82 */ /* 0x000f220000000a00 */
[----:B------:R-:W-:-:S07]  /*1e90*/  ISETP.NE.AND P3, PT, R40, 0x1, PT ;  /* 0x000000012800780c */ /* 0x000fce0003f65270 */
[----:B------:R-:W1:Y:S08]  /*1ea0*/  LDC.64 R6, c[0x0][0xb10] ;  /* 0x0002c400ff067b82 */ /* 0x000e700000000a00 */
[----:B------:R-:W2:Y:S08]  /*1eb0*/  LDC R16, c[0x0][0xb20] ;  /* 0x0002c800ff107b82 */ /* 0x000eb00000000800 */
[----:B------:R-:W3:Y:S01]  /*1ec0*/  LDC R18, c[0x0][0xb0c] ;  /* 0x0002c300ff127b82 */ /* 0x000ee20000000800 */
[----:B----4-:R-:W-:Y:S01]  /*1ed0*/  IMAD.HI.U32 R17, R0, R5, RZ ;  /* 0x0000000500117227 */ /* 0x010fe200078e00ff */
[----:B------:R-:W-:-:S03]  /*1ee0*/  ISETP.NE.AND P0, PT, R4, 0x1, PT ;  /* 0x000000010400780c */ /* 0x000fc60003f05270 */
[----:B------:R-:W-:-:S03]  /*1ef0*/  IMAD.HI.U32 R5, R8, R5, RZ ;  /* 0x0000000508057227 */ /* 0x000fc600078e00ff */
[----:B------:R-:W4:Y:S01]  /*1f00*/  LDC.64 R2, c[0x0][0xb28] ;  /* 0x0002ca00ff027b82 */ /* 0x000f220000000a00 */
[----:B-1----:R-:W-:-:S04]  /*1f10*/  IMAD.HI.U32 R20, R9, R6, RZ ;  /* 0x0000000609147227 */ /* 0x002fc800078e00ff */
[----:B------:R-:W-:Y:S01]  /*1f20*/  IMAD.HI.U32 R22, R11, R6, RZ ;  /* 0x000000060b167227 */ /* 0x000fe200078e00ff */
[----:B------:R-:W-:Y:S02]  /*1f30*/  SHF.R.U32.HI R20, RZ, R7, R20 ;  /* 0x00000007ff147219 */ /* 0x000fe40000011614 */
[-C--:B--2---:R-:W-:Y:S02]  /*1f40*/  SHF.R.U32.HI R17, RZ, R16.reuse, R17 ;  /* 0x00000010ff117219 */ /* 0x084fe40000011611 */
[----:B------:R-:W-:Y:S02]  /*1f50*/  SHF.R.U32.HI R5, RZ, R16, R5 ;  /* 0x00000010ff057219 */ /* 0x000fe40000011605 */
[----:B------:R-:W-:Y:S02]  /*1f60*/  SEL R17, R0, R17, !P0 ;  /* 0x0000001100117207 */ /* 0x000fe40004000000 */
[----:B------:R-:W-:Y:S02]  /*1f70*/  SHF.R.U32.HI R22, RZ, R7, R22 ;  /* 0x00000007ff167219 */ /* 0x000fe40000011616 */
[----:B---3--:R-:W-:-:S02]  /*1f80*/  ISETP.NE.AND P1, PT, R18, 0x1, PT ;  /* 0x000000011200780c */ /* 0x008fc40003f25270 */
[----:B------:R-:W-:Y:S02]  /*1f90*/  SEL R5, R8, R5, !P0 ;  /* 0x0000000508057207 */ /* 0x000fe40004000000 */
[----:B------:R-:W-:Y:S02]  /*1fa0*/  SEL R19, R9, R20, !P1 ;  /* 0x0000001409137207 */ /* 0x000fe40004800000 */
[----:B------:R-:W-:Y:S01]  /*1fb0*/  SEL R7, R11, R22, !P1 ;  /* 0x000000160b077207 */ /* 0x000fe20004800000 */
[----:B----4-:R-:W-:-:S04]  /*1fc0*/  IMAD.HI.U32 R20, R17, R2, RZ ;  /* 0x0000000211147227 */ /* 0x010fc800078e00ff */
[----:B------:R-:W-:Y:S01]  /*1fd0*/  IMAD.HI.U32 R6, R19, R2, RZ ;  /* 0x0000000213067227 */ /* 0x000fe200078e00ff */
[----:B------:R-:W-:-:S04]  /*1fe0*/  @P3 SHF.R.U32.HI R17, RZ, R3, R20 ;  /* 0x00000003ff113219 */ /* 0x000fc80000011614 */
[----:B------:R-:W-:Y:S01]  /*1ff0*/  @P3 SHF.R.U32.HI R19, RZ, R3, R6 ;  /* 0x00000003ff133219 */ /* 0x000fe20000011606 */
[----:B------:R-:W-:-:S04]  /*2000*/  IMAD R17, R40, R17, RZ ;  /* 0x0000001128117224 */ /* 0x000fc800078e02ff */
[----:B------:R-:W-:Y:S01]  /*2010*/  IMAD R6, R40, R19, RZ ;  /* 0x0000001328067224 */ /* 0x000fe200078e02ff */
[C---:B------:R-:W-:Y:S02]  /*2020*/  ISETP.GE.AND P0, PT, R5.reuse, R17, PT ;  /* 0x000000110500720c */ /* 0x040fe40003f06270 */
[----:B------:R-:W-:Y:S02]  /*2030*/  IADD3 R17, PT, PT, -R5, RZ, RZ ;  /* 0x000000ff05117210 */ /* 0x000fe40007ffe1ff */
[----:B------:R-:W-:Y:S01]  /*2040*/  ISETP.GE.OR P0, PT, R7, R6, P0 ;  /* 0x000000060700720c */ /* 0x000fe20000706670 */
[----:B------:R-:W-:-:S04]  /*2050*/  IMAD.HI.U32 R6, R5, R2, RZ ;  /* 0x0000000205067227 */ /* 0x000fc800078e00ff */
[----:B------:R-:W-:Y:S01]  /*2060*/  IMAD R8, R4, R17, R8 ;  /* 0x0000001104087224 */ /* 0x000fe200078e0208 */
[----:B------:R-:W-:-:S04]  /*2070*/  SHF.R.U32.HI R6, RZ, R3, R6 ;  /* 0x00000003ff067219 */ /* 0x000fc80000011606 */
[----:B------:R-:W-:-:S03]  /*2080*/  SEL R6, R5, R6, !P3 ;  /* 0x0000000605067207 */ /* 0x000fc60005800000 */
[----:B------:R-:W-:-:S04]  /*2090*/  @!P0 IMAD.HI.U32 R16, R7, R2, RZ ;  /* 0x0000000207108227 */ /* 0x000fc800078e00ff */
[----:B------:R-:W-:Y:S01]  /*20a0*/  IMAD.MOV R2, RZ, RZ, -R6 ;  /* 0x000000ffff027224 */ /* 0x000fe200078e0a06 */
[----:B------:R-:W-:-:S03]  /*20b0*/  @!P0 SHF.R.U32.HI R16, RZ, R3, R16 ;  /* 0x00000003ff108219 */ /* 0x000fc60000011610 */
[----:B------:R-:W-:Y:S01]  /*20c0*/  IMAD R2, R40, R2, R5 ;  /* 0x0000000228027224 */ /* 0x000fe200078e0205 */
        /* <DEDUP_REMOVED lines=9> */
.L_x_33:
[----:B------:R-:W1:Y:S02]  /*2160*/  LDCU UR8, c[0x0][0xb30] ;  /* 0x00016600ff0877ac */ /* 0x000e640008000800 */
[----:B-1----:R-:W-:-:S09]  /*2170*/  UISETP.NE.AND UP0, UPT, UR8, 0x1, UPT ;  /* 0x000000010800788c */ /* 0x002fd2000bf05270 */
[----:B------:R-:W-:Y:S05]  /*2180*/  BRA.U UP0, `(.L_x_34) ;  /* 0x0000000100407547 */ /* 0x000fea000b800000 */
[----:B------:R-:W1:Y:S08]  /*2190*/  LDC.64 R4, c[0x0][0xb10] ;  /* 0x0002c400ff047b82 */ /* 0x000e700000000a00 */
[----:B------:R-:W2:Y:S08]  /*21a0*/  LDC.64 R2, c[0x0][0xb18] ;  /* 0x0002c600ff027b82 */ /* 0x000eb00000000a00 */
[----:B------:R-:W3:Y:S08]  /*21b0*/  LDC R6, c[0x0][0xb20] ;  /* 0x0002c800ff067b82 */ /* 0x000ef00000000800 */
[----:B------:R-:W4:Y:S01]  /*21c0*/  LDC R16, c[0x0][0xb0c] ;  /* 0x0002c300ff107b82 */ /* 0x000f220000000800 */
[----:B-1----:R-:W-:-:S05]  /*21d0*/  IMAD.HI.U32 R4, R11, R4, RZ ;  /* 0x000000040b047227 */ /* 0x002fca00078e00ff */
[----:B------:R-:W-:Y:S01]  /*21e0*/  SHF.R.U32.HI R4, RZ, R5, R4 ;  /* 0x00000005ff047219 */ /* 0x000fe20000011604 */
[----:B--2---:R-:W-:Y:S01]  /*21f0*/  IMAD.HI.U32 R3, R8, R3, RZ ;  /* 0x0000000308037227 */ /* 0x004fe200078e00ff */
[----:B------:R-:W-:-:S04]  /*2200*/  ISETP.NE.AND P0, PT, R2, 0x1, PT ;  /* 0x000000010200780c */ /* 0x000fc80003f05270 */
[----:B---3--:R-:W-:-:S04]  /*2210*/  SHF.R.U32.HI R3, RZ, R6, R3 ;  /* 0x00000006ff037219 */ /* 0x008fc80000011603 */
[----:B------:R-:W-:Y:S02]  /*2220*/  SEL R3, R8, R3, !P0 ;  /* 0x0000000308037207 */ /* 0x000fe40004000000 */
[----:B----4-:R-:W-:-:S04]  /*2230*/  ISETP.NE.AND P1, PT, R16, 0x1, PT ;  /* 0x000000011000780c */ /* 0x010fc80003f25270 */
[----:B------:R-:W-:-:S05]  /*2240*/  SEL R4, R11, R4, !P1 ;  /* 0x000000040b047207 */ /* 0x000fca0004800000 */
[----:B------:R-:W-:Y:S02]  /*2250*/  IMAD.IADD R5, R3, 0x1, -R4 ;  /* 0x0000000103057824 */ /* 0x000fe400078e0a04 */
[----:B------:R-:W-:Y:S02]  /*2260*/  IMAD.IADD R3, R4, 0x1, -R3 ;  /* 0x0000000104037824 */ /* 0x000fe400078e0a03 */
[----:B------:R-:W-:Y:S02]  /*2270*/  IMAD R11, R5, R16, R11 ;  /* 0x00000010050b7224 */ /* 0x000fe400078e020b */
[----:B------:R-:W-:-:S07]  /*2280*/  IMAD R8, R3, R2, R8 ;  /* 0x0000000203087224 */ /* 0x000fce00078e0208 */
.L_x_34:
[----:B------:R-:W-:Y:S01]  /*2290*/  VIADD R14, R14, 0x1 ;  /* 0x000000010e0e7836 */ /* 0x000fe20000000000 */
[----:B------:R-:W-:Y:S01]  /*22a0*/  PLOP3.LUT P1, PT, PT, PT, PT, 0x80, 0x8 ;  /* 0x000000000008781c */ /* 0x000fe20003f2f070 */
[----:B------:R-:W-:Y:S02]  /*22b0*/  IMAD.IADD R21, R11, 0x1, R90 ;  /* 0x000000010b157824 */ /* 0x000fe400078e025a */
[----:B------:R-:W-:Y:S01]  /*22c0*/  IMAD.IADD R20, R8, 0x1, R83 ;  /* 0x0000000108147824 */ /* 0x000fe200078e0253 */
[----:B------:R-:W-:-:S04]  /*22d0*/  ISETP.NE.AND P0, PT, R14, 0x2, PT ;  /* 0x000000020e00780c */ /* 0x000fc80003f05270 */
[----:B------:R-:W-:Y:S02]  /*22e0*/  SEL R2, RZ, 0x1, P0 ;  /* 0x00000001ff027807 */ /* 0x000fe40000000000 */
[----:B------:R-:W-:Y:S02]  /*22f0*/  SEL R14, R14, RZ, P0 ;  /* 0x000000ff0e0e7207 */ /* 0x000fe40000000000 */
[----:B------:R-:W-:Y:S01]  /*2300*/  LOP3.LUT R13, R13, R2, RZ, 0x3c, !PT ;  /* 0x000000020d0d7212 */ /* 0x000fe200078e3cff */
[----:B------:R-:W-:Y:S06]  /*2310*/  @P2 BRA `(.L_x_35) ;  /* 0xfffffff000982947 */ /* 0x000fec000383ffff */
[----:B------:R-:W-:Y:S01]  /*2320*/  UIADD3 UR4, UPT, UPT, UR4, 0x40, URZ ;  /* 0x0000004004047890 */ /* 0x000fe2000fffe0ff */
[----:B------:R-:W-:-:S03]  /*2330*/  SHF.L.U32 R3, R15, 0x1f, RZ ;  /* 0x0000001f0f037819 */ /* 0x000fc600000006ff */
[----:B------:R-:W-:-:S09]  /*2340*/  ULEA UR5, UR6, UR4, 0x3 ;  /* 0x0000000406057291 */ /* 0x000fd2000f8e18ff */
[----:B------:R-:W1:Y:S02]  /*2350*/  SYNCS.PHASECHK.TRANS64.TRYWAIT P0, [UR5], R3 ;  /* 0x00000003ff0075a7 */ /* 0x000e640008001105 */
[----:B-1----:R-:W-:Y:S05]  /*2360*/  @!P0 BRA `(.L_x_36) ;  /* 0x0000005000b08947 */ /* 0x002fea0003800000 */
.L_x_114:
[----:B------:R-:W-:-:S04]  /*2370*/  UIADD3 UR6, UPT, UPT, UR6, 0x1, URZ ;  /* 0x0000000106067890 */ /* 0x000fc8000fffe0ff */
[----:B------:R-:W-:-:S04]  /*2380*/  UISETP.NE.AND UP0, UPT, UR6, 0x8, UPT ;  /* 0x000000080600788c */ /* 0x000fc8000bf05270 */
[----:B------:R-:W-:Y:S02]  /*2390*/  USEL UR7, URZ, 0x1, UP0 ;  /* 0x00000001ff077887 */ /* 0x000fe40008000000 */
[----:B------:R-:W-:-:S04]  /*23a0*/  USEL UR6, UR6, URZ, UP0 ;  /* 0x000000ff06067287 */ /* 0x000fc80008000000 */
[----:B------:R-:W-:Y:S01]  /*23b0*/  ULEA UR5, UR6, UR4, 0x3 ;  /* 0x0000000406057291 */ /* 0x000fe2000f8e18ff */
[----:B------:R-:W-:-:S04]  /*23c0*/  LOP3.LUT R2, R15, UR7, RZ, 0x3c, !PT ;  /* 0x000000070f027c12 */ /* 0x000fc8000f8e3cff */
[----:B-1----:R-:W-:-:S04]  /*23d0*/  SHF.L.U32 R3, R2, 0x1f, RZ ;  /* 0x0000001f02037819 */ /* 0x002fc800000006ff */
[----:B------:R-:W1:Y:S02]  /*23e0*/  SYNCS.PHASECHK.TRANS64.TRYWAIT P0, [UR5], R3 ;  /* 0x00000003ff0075a7 */ /* 0x000e640008001105 */
[----:B-1----:R-:W-:Y:S05]  /*23f0*/  @!P0 BRA `(.L_x_37) ;  /* 0x0000005000a48947 */ /* 0x002fea0003800000 */
.L_x_116:
        /* <DEDUP_REMOVED lines=9> */
.L_x_118:
        /* <DEDUP_REMOVED lines=9> */
.L_x_120:
        /* <DEDUP_REMOVED lines=9> */
.L_x_122:
        /* <DEDUP_REMOVED lines=9> */
.L_x_124:
        /* <DEDUP_REMOVED lines=9> */
.L_x_126:
[----:B------:R-:W-:-:S04]  /*26d0*/  UIADD3 UR6, UPT, UPT, UR6, 0x1, URZ ;  /* 0x0000000106067890 */ /* 0x000fc8000fffe0ff */
[----:B------:R-:W-:-:S04]  /*26e0*/  UISETP.NE.AND UP0, UPT, UR6, 0x8, UPT ;  /* 0x000000080600788c */ /* 0x000fc8000bf05270 */
[----:B------:R-:W-:Y:S02]  /*26f0*/  USEL UR5, URZ, 0x1, UP0 ;  /* 0x00000001ff057887 */ /* 0x000fe40008000000 */
[----:B------:R-:W-:-:S04]  /*2700*/  USEL UR6, UR6, URZ, UP0 ;  /* 0x000000ff06067287 */ /* 0x000fc80008000000 */
[----:B------:R-:W-:Y:S01]  /*2710*/  ULEA UR6, UR6, UR4, 0x3 ;  /* 0x0000000406067291 */ /* 0x000fe2000f8e18ff */
[----:B-1----:R-:W-:-:S04]  /*2720*/  LOP3.LUT R3, R2, UR5, RZ, 0x3c, !PT ;  /* 0x0000000502037c12 */ /* 0x002fc8000f8e3cff */
[----:B------:R-:W-:Y:S01]  /*2730*/  SHF.L.U32 R3, R3, 0x1f, RZ ;  /* 0x0000001f03037819 */ /* 0x000fe200000006ff */
[----:B----4-:R-:W-:-:S07]  /*2740*/  IMAD.U32 R0, RZ, RZ, UR6 ;  /* 0x00000006ff007e24 */ /* 0x010fce000f8e00ff */
.L_x_43:
[----:B-1----:R1:W2:Y:S02]  /*2750*/  SYNCS.PHASECHK.TRANS64.TRYWAIT P0, [R0+URZ], R3 ;  /* 0x00000003000075a7 */ /* 0x0022a400080011ff */
[----:B--2---:R-:W-:Y:S05]  /*2760*/  @!P0 NANOSLEEP.SYNCS 0x989680 ;  /* 0x009896800000895d */ /* 0x004fea0003900000 */
[----:B------:R-:W2:Y:S02]  /*2770*/  @!P0 SYNCS.PHASECHK.TRANS64 P0, [R0+URZ], R3 ;  /* 0x00000003000085a7 */ /* 0x000ea400080010ff */
[----:B--2---:R-:W-:Y:S05]  /*2780*/  @P0 EXIT ;  /* 0x000000000000094d */ /* 0x004fea0003800000 */
[----:B------:R-:W-:Y:S05]  /*2790*/  BRA `(.L_x_43) ;  /* 0xfffffffc00ec7947 */ /* 0x000fea000383ffff */
.L_x_17:
[----:B------:R-:W-:-:S04]  /*27a0*/  UISETP.NE.AND UP1, UPT, UR37, URZ, UPT ;  /* 0x000000ff2500728c */ /* 0x000fc8000bf25270 */
[----:B------:R-:W-:-:S09]  /*27b0*/  UISETP.NE.OR UP1, UPT, UR8, 0x1, UP1 ;  /* 0x000000010800788c */ /* 0x000fd20008f25670 */
[----:B------:R-:W-:Y:S05]  /*27c0*/  BRA.U UP1, `(.L_x_44) ;  /* 0x0000000501487547 */ /* 0x000fea000b800000 */
[----:B------:R-:W-:Y:S01]  /*27d0*/  ISETP.NE.AND P2, PT, R2, RZ, PT ;  /* 0x000000ff0200720c */ /* 0x000fe20003f45270 */
[----:B------:R-:W-:Y:S01]  /*27e0*/  IMAD.MOV.U32 R12, RZ, RZ, 0x1 ;  /* 0x00000001ff0c7424 */ /* 0x000fe200078e00ff */
[----:B------:R-:W-:Y:S02]  /*27f0*/  CS2R R10, SRZ ;  /* 0x00000000000a7805 */ /* 0x000fe4000001ff00 */
[----:B------:R-:W-:Y:S01]  /*2800*/  CS2R R8, SRZ ;  /* 0x0000000000087805 */ /* 0x000fe2000001ff00 */
[----:B------:R-:W-:Y:S01]  /*2810*/  UMOV UR4, 0x400 ;  /* 0x0000040000047882 */ /* 0x000fe20000000000 */
[----:B------:R-:W-:Y:S01]  /*2820*/  UMOV UR6, URZ ;  /* 0x000000ff00067c82 */ /* 0x000fe20008000000 */
[----:B------:R-:W-:-:S12]  /*2830*/  ULEA UR37, UR37, UR4, 0x18 ;  /* 0x0000000425257291 */ /* 0x000fd8000f8ec0ff */
.L_x_48:
[----:B------:R-:W-:Y:S02]  /*2840*/  LEA R0, R8, UR37, 0x3 ;  /* 0x0000002508007c11 */ /* 0x000fe4000f8e18ff */
[----:B------:R-:W-:-:S03]  /*2850*/  SHF.L.U32 R5, R9, 0x1f, RZ ;  /* 0x0000001f09057819 */ /* 0x000fc600000006ff */
[----:B------:R-:W-:Y:S01]  /*2860*/  VIADD R4, R0, 0x120 ;  /* 0x0000012000047836 */ /* 0x000fe20000000000 */
[----:B------:R-:W1:Y:S02]  /*2870*/  SYNCS.PHASECHK.TRANS64.TRYWAIT P0, [R0+URZ+0x110], R5 ;  /* 0x00011005000075a7 */ /* 0x000e6400080011ff */
[----:B-1----:R-:W-:Y:S05]  /*2880*/  @!P0 BRA `(.L_x_45) ;  /* 0x0000005000108947 */ /* 0x002fea0003800000 */
.L_x_127:
[----:B------:R-:W-:Y:S01]  /*2890*/  ULEA UR5, UR6, UR37, 0x3 ;  /* 0x0000002506057291 */ /* 0x000fe2000f8e18ff */
[----:B------:R-:W-:Y:S02]  /*28a0*/  PRMT R4, RZ, 0x654, R4 ;  /* 0x00000654ff047816 */ /* 0x000fe40000000004 */
[----:B-1----:R-:W-:Y:S01]  /*28b0*/  SHF.L.U32 R5, R12, 0x1f, RZ ;  /* 0x0000001f0c057819 */ /* 0x002fe200000006ff */
[----:B------:R-:W-:Y:S01]  /*28c0*/  UIADD3 UR4, UPT, UPT, UR5, 0xb0, URZ ;  /* 0x000000b005047890 */ /* 0x000fe2000fffe0ff */
[----:B------:R1:W-:Y:S05]  /*28d0*/  SYNCS.ARRIVE.TRANS64.RED.A1T0 RZ, [R4+URZ], RZ ;  /* 0x000000ff04ff79a7 */ /* 0x0003ea00081004ff */
[----:B------:R-:W-:Y:S01]  /*28e0*/  IMAD.U32 R7, RZ, RZ, UR4 ;  /* 0x00000004ff077e24 */ /* 0x000fe2000f8e00ff */
[----:B------:R-:W2:Y:S04]  /*28f0*/  SYNCS.PHASECHK.TRANS64.TRYWAIT P0, [UR5+0xc0], R5 ;  /* 0x0000c005ff0075a7 */ /* 0x000ea80008001105 */
[----:B------:R-:W-:Y:S01]  /*2900*/  PRMT R6, R2, 0x654, R7 ;  /* 0x0000065402067816 */ /* 0x000fe20000000007 */
[----:B-1----:R-:W-:Y:S01]  /*2910*/  @!P2 IMAD.MOV.U32 R4, RZ, RZ, 0x10 ;  /* 0x00000010ff04a424 */ /* 0x002fe200078e00ff */
[----:B--2---:R-:W-:Y:S06]  /*2920*/  @!P0 BRA `(.L_x_46) ;  /* 0x0000004c00fc8947 */ /* 0x004fec0003800000 */
.L_x_129:
[----:B------:R-:W-:Y:S01]  /*2930*/  ULEA UR4, UR6, UR37, 0x4 ;  /* 0x0000002506047291 */ /* 0x000fe2000f8e20ff */
[----:B------:R-:W-:Y:S01]  /*2940*/  SEL R3, R6, R3, !P2 ;  /* 0x0000000306037207 */ /* 0x000fe20005000000 */
[----:B------:R-:W-:Y:S01]  /*2950*/  UIADD3 UR5, UPT, UPT, UR5, 0xb0, URZ ;  /* 0x000000b005057890 */ /* 0x000fe2000fffe0ff */
[----:B-1----:R-:W-:Y:S01]  /*2960*/  LEA R0, R11, UR37, 0x3 ;  /* 0x000000250b007c11 */ /* 0x002fe2000f8e18ff */
[----:B------:R-:W-:Y:S01]  /*2970*/  UIADD3 UR4, UPT, UPT, UR4, 0x140, URZ ;  /* 0x0000014004047890 */ /* 0x000fe2000fffe0ff */
[----:B------:R-:W-:Y:S01]  /*2980*/  SHF.L.U32 R5, R10, 0x1f, RZ ;  /* 0x0000001f0a057819 */ /* 0x000fe200000006ff */
[----:B------:R1:W-:Y:S01]  /*2990*/  @!P2 SYNCS.ARRIVE.TRANS64.RED RZ, [R3+URZ], R4 ;  /* 0x0000000403ffa9a7 */ /* 0x0003e200080004ff */
[----:B------:R-:W-:Y:S01]  /*29a0*/  UIADD3 UR6, UPT, UPT, UR6, 0x1, URZ ;  /* 0x0000000106067890 */ /* 0x000fe2000fffe0ff */
[----:B------:R-:W-:-:S03]  /*29b0*/  VIADD R8, R8, 0x1 ;  /* 0x0000000108087836 */ /* 0x000fc60000000000 */
[----:B------:R-:W-:Y:S02]  /*29c0*/  UISETP.NE.AND UP0, UPT, UR6, 0x2, UPT ;  /* 0x000000020600788c */ /* 0x000fe4000bf05270 */
[----:B------:R-:W-:Y:S06]  /*29d0*/  UGETNEXTWORKID.BROADCAST [UR4], [UR5] ;  /* 0x00000000040073ca */ /* 0x000fec0008000100 */
[----:B------:R-:W-:Y:S01]  /*29e0*/  USEL UR4, URZ, 0x1, UP0 ;  /* 0x00000001ff047887 */ /* 0x000fe20008000000 */
[----:B------:R-:W-:Y:S01]  /*29f0*/  ISETP.NE.AND P0, PT, R8, 0x2, PT ;  /* 0x000000020800780c */ /* 0x000fe20003f05270 */
[----:B------:R-:W-:Y:S01]  /*2a00*/  USEL UR6, UR6, URZ, UP0 ;  /* 0x000000ff06067287 */ /* 0x000fe20008000000 */
[----:B------:R-:W2:Y:S03]  /*2a10*/  SYNCS.PHASECHK.TRANS64.TRYWAIT P1, [R0+URZ+0xb0], R5 ;  /* 0x0000b005000075a7 */ /* 0x000ea600080211ff */
[----:B------:R-:W-:Y:S01]  /*2a20*/  LOP3.LUT R12, R12, UR4, RZ, 0x3c, !PT ;  /* 0x000000040c0c7c12 */ /* 0x000fe2000f8e3cff */
[----:B-12---:R-:W-:Y:S07]  /*2a30*/  @!P1 BRA `(.L_x_47) ;  /* 0x0000004c00d09947 */ /* 0x006fee0003800000 */
.L_x_130:
[C---:B------:R-:W-:Y:S01]  /*2a40*/  LEA R4, R11.reuse, UR37, 0x4 ;  /* 0x000000250b047c11 */ /* 0x040fe2000f8e20ff */
[----:B-1----:R-:W-:Y:S01]  /*2a50*/  VIADD R0, R0, 0xc0 ;  /* 0x000000c000007836 */ /* 0x002fe20000000000 */
[----:B------:R-:W-:Y:S01]  /*2a60*/  SEL R8, R8, RZ, P0 ;  /* 0x000000ff08087207 */ /* 0x000fe20000000000 */
[----:B------:R-:W-:-:S03]  /*2a70*/  VIADD R11, R11, 0x1 ;  /* 0x000000010b0b7836 */ /* 0x000fc60000000000 */
[----:B------:R-:W1:Y:S01]  /*2a80*/  LDS.128 R4, [R4+0x140] ;  /* 0x0001400004047984 */ /* 0x000e620000000c00 */
[----:B------:R-:W-:Y:S02]  /*2a90*/  PRMT R0, RZ, 0x654, R0 ;  /* 0x00000654ff007816 */ /* 0x000fe40000000000 */
[C---:B------:R-:W-:Y:S01]  /*2aa0*/  ISETP.NE.AND P1, PT, R11.reuse, 0x2, PT ;  /* 0x000000020b00780c */ /* 0x040fe20003f25270 */
[----:B------:R-:W-:Y:S01]  /*2ab0*/  @!PT LDS RZ, [RZ] ;  /* 0x00000000fffff984 */ /* 0x000fe20000000800 */
[----:B------:R-:W-:Y:S01]  /*2ac0*/  @!PT LDS RZ, [RZ] ;  /* 0x00000000fffff984 */ /* 0x000fe20000000800 */
[----:B------:R-:W-:Y:S01]  /*2ad0*/  @!PT LDS RZ, [RZ] ;  /* 0x00000000fffff984 */ /* 0x000fe20000000800 */
[----:B------:R-:W-:Y:S01]  /*2ae0*/  @!PT LDS RZ, [RZ] ;  /* 0x00000000fffff984 */ /* 0x000fe20000000800 */
[----:B------:R2:W-:Y:S06]  /*2af0*/  MEMBAR.ALL.CTA ;  /* 0x0000000000007992 */ /* 0x0005ec0000008000 */
[----:B--2---:R-:W2:Y:S01]  /*2b00*/  FENCE.VIEW.ASYNC.S ;  /* 0x00000000000073c6 */ /* 0x004ea20000000000 */
[----:B------:R-:W-:Y:S01]  /*2b10*/  SEL R11, R11, RZ, P1 ;  /* 0x000000ff0b0b7207 */ /* 0x000fe20000800000 */
[----:B--2---:R2:W-:Y:S01]  /*2b20*/  SYNCS.ARRIVE.TRANS64.RED.A1T0 RZ, [R0+URZ], RZ ;  /* 0x000000ff00ff79a7 */ /* 0x0045e200081004ff */
[----:B-1----:R-:W-:-:S02]  /*2b30*/  LOP3.LUT P3, RZ, R6, 0x1, RZ, 0xc0, !PT ;  /* 0x0000000106ff7812 */ /* 0x002fc4000786c0ff */
[----:B------:R-:W-:-:S04]  /*2b40*/  SEL R5, RZ, 0x1, P1 ;  /* 0x00000001ff057807 */ /* 0x000fc80000800000 */
[----:B------:R-:W-:Y:S02]  /*2b50*/  LOP3.LUT R10, R10, R5, RZ, 0x3c, !PT ;  /* 0x000000050a0a7212 */ /* 0x000fe400078e3cff */
[----:B--2---:R-:W-:-:S04]  /*2b60*/  SEL R0, RZ, 0x1, P0 ;  /* 0x00000001ff007807 */ /* 0x004fc80000000000 */
[----:B------:R-:W-:Y:S01]  /*2b70*/  LOP3.LUT R9, R9, R0, RZ, 0x3c, !PT ;  /* 0x0000000009097212 */ /* 0x000fe200078e3cff */
[----:B------:R-:W-:Y:S06]  /*2b80*/  @P3 BRA `(.L_x_48) ;  /* 0xfffffffc002c3947 */ /* 0x000fec000383ffff */
[----:B------:R-:W-:Y:S01]  /*2b90*/  ULEA UR5, UR6, UR37, 0x3 ;  /* 0x0000002506057291 */ /* 0x000fe2000f8e18ff */
[----:B------:R-:W-:-:S08]  /*2ba0*/  SHF.L.U32 R3, R12, 0x1f, RZ ;  /* 0x0000001f0c037819 */ /* 0x000fd000000006ff */
[----:B------:R-:W1:Y:S02]  /*2bb0*/  SYNCS.PHASECHK.TRANS64 P0, [UR5+0xc0], R3 ;  /* 0x0000c003ff0075a7 */ /* 0x000e640008001005 */
[----:B-1----:R-:W-:Y:S05]  /*2bc0*/  @P0 BRA `(.L_x_49) ;  /* 0x0000000000080947 */ /* 0x002fea0003800000 */
[----:B------:R-:W1:Y:S02]  /*2bd0*/  SYNCS.PHASECHK.TRANS64.TRYWAIT P0, [UR5+0xc0], R3 ;  /* 0x0000c003ff0075a7 */ /* 0x000e640008001105 */
[----:B-1----:R-:W-:Y:S05]  /*2be0*/  @!P0 BRA `(.L_x_50) ;  /* 0x0000004c00788947 */ /* 0x002fea0003800000 */
.L_x_49:
[----:B------:R-:W-:-:S04]  /*2bf0*/  UIADD3 UR4, UPT, UPT, UR6, 0x1, URZ ;  /* 0x0000000106047890 */ /* 0x000fc8000fffe0ff */
[----:B------:R-:W-:-:S04]  /*2c00*/  UISETP.NE.AND UP0, UPT, UR4, 0x2, UPT ;  /* 0x000000020400788c */ /* 0x000fc8000bf05270 */
[----:B------:R-:W-:Y:S02]  /*2c10*/  USEL UR7, URZ, 0x1, UP0 ;  /* 0x00000001ff077887 */ /* 0x000fe40008000000 */
[----:B------:R-:W-:-:S04]  /*2c20*/  USEL UR4, UR4, URZ, UP0 ;  /* 0x000000ff04047287 */ /* 0x000fc80008000000 */
[----:B------:R-:W-:Y:S01]  /*2c30*/  ULEA UR4, UR4, UR37, 0x3 ;  /* 0x0000002504047291 */ /* 0x000fe2000f8e18ff */
[----:B-1----:R-:W-:-:S04]  /*2c40*/  LOP3.LUT R3, R12, UR7, RZ, 0x3c, !PT ;  /* 0x000000070c037c12 */ /* 0x002fc8000f8e3cff */
[----:B------:R-:W-:-:S04]  /*2c50*/  SHF.L.U32 R0, R3, 0x1f, RZ ;  /* 0x0000001f03007819 */ /* 0x000fc800000006ff */
[----:B------:R-:W1:Y:S02]  /*2c60*/  SYNCS.PHASECHK.TRANS64 P0, [UR4+0xc0], R0 ;  /* 0x0000c000ff0075a7 */ /* 0x000e640008001004 */
[----:B-1----:R-:W-:Y:S05]  /*2c70*/  @P0 EXIT ;  /* 0x000000000000094d */ /* 0x002fea0003800000 */
[----:B------:R-:W-:Y:S02]  /*2c80*/  SHF.L.U32 R3, R3, 0x1f, RZ ;  /* 0x0000001f03037819 */ /* 0x000fe400000006ff */
[----:B------:R-:W-:-:S07]  /*2c90*/  MOV R0, UR4 ;  /* 0x0000000400007c02 */ /* 0x000fce0008000f00 */
.L_x_51:
[----:B-1----:R1:W2:Y:S02]  /*2ca0*/  SYNCS.PHASECHK.TRANS64.TRYWAIT P0, [R0+URZ+0xc0], R3 ;  /* 0x0000c003000075a7 */ /* 0x0022a400080011ff */
[----:B--2---:R-:W-:Y:S05]  /*2cb0*/  @!P0 NANOSLEEP.SYNCS 0x989680 ;  /* 0x009896800000895d */ /* 0x004fea0003900000 */
[----:B------:R-:W2:Y:S02]  /*2cc0*/  @!P0 SYNCS.PHASECHK.TRANS64 P0, [R0+URZ+0xc0], R3 ;  /* 0x0000c003000085a7 */ /* 0x000ea400080010ff */
[----:B--2---:R-:W-:Y:S05]  /*2cd0*/  @P0 EXIT ;  /* 0x000000000000094d */ /* 0x004fea0003800000 */
[----:B------:R-:W-:Y:S05]  /*2ce0*/  BRA `(.L_x_51) ;  /* 0xfffffffc00ec7947 */ /* 0x000fea000383ffff */
.L_x_44:
[----:B------:R-:W-:-:S09]  /*2cf0*/  UISETP.NE.AND UP1, UPT, UR8, URZ, UPT ;  /* 0x000000ff0800728c */ /* 0x000fd2000bf25270 */
[----:B------:R-:W-:Y:S05]  /*2d00*/  BRA.U UP1, `(.L_x_52) ;  /* 0x0000000d01c87547 */ /* 0x000fea000b800000 */
[----:B------:R-:W-:Y:S01]  /*2d10*/  UMOV UR4, 0x40 ;  /* 0x0000004000047882 */ /* 0x000fe20000000000 */
[----:B------:R-:W-:Y:S01]  /*2d20*/  NOP ;  /* 0x0000000000007918 */ /* 0x000fe20000000000 */
[----:B------:R-:W-:Y:S01]  /*2d30*/  ULEA UR4, UR37, UR4, 0x18 ;  /* 0x0000000425047291 */ /* 0x000fe2000f8ec0ff */
[----:B------:R-:W-:Y:S02]  /*2d40*/  UMOV UR5, 0x400 ;  /* 0x0000040000057882 */ /* 0x000fe40000000000 */
[----:B------:R-:W-:-:S06]  /*2d50*/  ULEA UR37, UR37, UR5, 0x18 ;  /* 0x0000000525257291 */ /* 0x000fcc000f8ec0ff */
[----:B------:R-:W1:Y:S02]  /*2d60*/  LDS.U8 R0, [UR4+0x1c] ;  /* 0x00001c04ff007984 */ /* 0x000e640008000000 */
[----:B-1----:R-:W-:-:S13]  /*2d70*/  ISETP.NE.AND P0, PT, R0, RZ, PT ;  /* 0x000000ff0000720c */ /* 0x002fda0003f05270 */
[----:B------:R-:W-:Y:S05]  /*2d80*/  @P0 BRA `(.L_x_53) ;  /* 0x0000000000580947 */ /* 0x000fea0003800000 */
[----:B------:R-:W-:-:S13]  /*2d90*/  ELECT P0, URZ, PT ;  /* 0x0000000000ff782f */ /* 0x000fda0003800000 */
[----:B------:R-:W-:Y:S05]  /*2da0*/  @!P0 BRA `(.L_x_54) ;  /* 0x0000000000608947 */ /* 0x000fea0003800000 */
[----:B------:R-:W-:Y:S01]  /*2db0*/  UMOV UR5, 0x10 ;  /* 0x0000001000057882 */ /* 0x000fe20000000000 */
[----:B------:R-:W-:Y:S01]  /*2dc0*/  HFMA2 R0, -RZ, RZ, 0, 5.9604644775390625e-08 ;  /* 0x00000001ff007431 */ /* 0x000fe200000001ff */
[----:B------:R-:W-:-:S03]  /*2dd0*/  MOV R2, 0xffff ;  /* 0x0000ffff00027802 */ /* 0x000fc60000000f00 */
[----:B------:R-:W-:Y:S04]  /*2de0*/  DEPBAR.LE SB1, 0x36 ;  /* 0x00009d800000791a */ /* 0x000fe80000000000 */
[----:B------:R-:W1:Y:S02]  /*2df0*/  UTCATOMSWS.FIND_AND_SET.ALIGN UP0, UR5, UR5 ;  /* 0x00000005000575e3 */ /* 0x000e640008000800 */
[----:B-1----:R-:W-:Y:S01]  /*2e00*/  MOV R3, UR5 ;  /* 0x0000000500037c02 */ /* 0x002fe20008000f00 */
[----:B------:R-:W-:Y:S06]  /*2e10*/  BRA.U UP0, `(.L_x_55) ;  /* 0x0000000100187547 */ /* 0x000fec000b800000 */
.L_x_56:
[----:B------:R-:W-:Y:S05]  /*2e20*/  NANOSLEEP 0x64 ;  /* 0x000000640000795d */ /* 0x000fea0003800000 */
[----:B------:R-:W-:-:S05]  /*2e30*/  UMOV UR5, 0x10 ;  /* 0x0000001000057882 */ /* 0x000fca0000000000 */
[----:B------:R-:W-:Y:S04]  /*2e40*/  DEPBAR.LE SB1, 0x36 ;  /* 0x00009d800000791a */ /* 0x000fe80000000000 */
[----:B------:R-:W1:Y:S02]  /*2e50*/  UTCATOMSWS.FIND_AND_SET.ALIGN UP0, UR5, UR5 ;  /* 0x00000005000575e3 */ /* 0x000e640008000800 */
[----:B-1----:R-:W-:Y:S01]  /*2e60*/  MOV R3, UR5 ;  /* 0x0000000500037c02 */ /* 0x002fe20008000f00 */
[----:B------:R-:W-:Y:S05]  /*2e70*/  BRA.U !UP0, `(.L_x_56) ;  /* 0xfffffffd08e87547 */ /* 0x000fea000b83ffff */
.L_x_55:
[-C--:B------:R-:W-:Y:S02]  /*2e80*/  SHF.L.U32 R2, R2, R3.reuse, RZ ;  /* 0x0000000302027219 */ /* 0x080fe400000006ff */
[----:B------:R-:W-:Y:S01]  /*2e90*/  SHF.L.U32 R0, R0, R3, RZ ;  /* 0x0000000300007219 */ /* 0x000fe200000006ff */
[----:B------:R-:W-:Y:S02]  /*2ea0*/  IMAD.SHL.U32 R3, R3, 0x20, RZ ;  /* 0x0000002003037824 */ /* 0x000fe400078e00ff */
[----:B------:R1:W-:Y:S04]  /*2eb0*/  ATOMS.OR RZ, [UR4+0x14], R2 ;  /* 0x00001402ffff798c */ /* 0x0003e8000b000004 */
[----:B------:R1:W-:Y:S04]  /*2ec0*/  ATOMS.OR RZ, [UR4+0x18], R0 ;  /* 0x00001800ffff798c */ /* 0x0003e8000b000004 */
[----:B------:R1:W-:Y:S01]  /*2ed0*/  STS [UR37+0x160], R3 ;  /* 0x00016003ff007988 */ /* 0x0003e20008000825 */
[----:B------:R-:W-:Y:S05]  /*2ee0*/  BRA `(.L_x_54) ;  /* 0x0000000000107947 */ /* 0x000fea0003800000 */
.L_x_53:
[----:B------:R-:W-:Y:S02]  /*2ef0*/  MOV R0, 0xffffffff ;  /* 0xffffffff00007802 */ /* 0x000fe40000000f00 */
[----:B------:R-:W-:-:S03]  /*2f00*/  MOV R2, 0x2f30 ;  /* 0x00002f3000027802 */ /* 0x000fc60000000f00 */
[----:B------:R1:W-:Y:S04]  /*2f10*/  STS [UR37+0x160], R0 ;  /* 0x00016000ff007988 */ /* 0x0003e80008000825 */
[----:B-1-3-5:R-:W-:Y:S05]  /*2f20*/  CALL.REL.NOINC `($__internal_1_$__cuda_sm10x_tcgen05_guardrail_trap_phase_invalid_during_alloc) ;  /* 0x0000005000347944 */ /* 0x02afea0003c00000 */
.L_x_54:
[----:B------:R-:W-:Y:S05]  /*2f30*/  WARPSYNC.ALL ;  /* 0x0000000000007948 */ /* 0x000fea0003800000 */
[----:B------:R-:W2:Y:S01]  /*2f40*/  S2UR UR5, SR_CgaCtaId ;  /* 0x00000000000579c3 */ /* 0x000ea20000008800 */
[----:B------:R-:W-:Y:S01]  /*2f50*/  UMOV UR4, 0x400 ;  /* 0x0000040000047882 */ /* 0x000fe20000000000 */
[----:B------:R-:W-:-:S06]  /*2f60*/  NOP ;  /* 0x0000000000007918 */ /* 0x000fcc0000000000 */
[----:B------:R-:W-:Y:S06]  /*2f70*/  BAR.ARV 0x6, 0xa0 ;  /* 0x0182800000007b1d */ /* 0x000fec0000002000 */
[----:B------:R-:W4:Y:S01]  /*2f80*/  LDCU UR7, c[0x0][0x38c] ;  /* 0x00007180ff0777ac */ /* 0x000f220008000800 */
[----:B------:R-:W-:Y:S01]  /*2f90*/  IMAD.MOV.U32 R11, RZ, RZ, 0x1 ;  /* 0x00000001ff0b7424 */ /* 0x000fe200078e00ff */
[----:B------:R-:W-:Y:S01]  /*2fa0*/  CS2R R8, SRZ ;  /* 0x0000000000087805 */ /* 0x000fe2000001ff00 */
[----:B------:R-:W-:Y:S01]  /*2fb0*/  IMAD.MOV.U32 R10, RZ, RZ, RZ ;  /* 0x000000ffff0a7224 */ /* 0x000fe200078e00ff */
[----:B------:R-:W3:Y:S01]  /*2fc0*/  LDCU UR6, c[0x0][0x38c] ;  /* 0x00007180ff0677ac */ /* 0x000ee20008000800 */
[----:B------:R-:W-:Y:S01]  /*2fd0*/  UMOV UR14, URZ ;  /* 0x000000ff000e7c82 */ /* 0x000fe20008000000 */
[----:B------:R-:W-:Y:S01]  /*2fe0*/  UMOV UR13, URZ ;  /* 0x000000ff000d7c82 */ /* 0x000fe20008000000 */
[----:B--2---:R-:W-:Y:S01]  /*2ff0*/  ULEA UR5, UR5, UR4, 0x18 ;  /* 0x0000000405057291 */ /* 0x004fe2000f8ec0ff */
[----:B------:R-:W-:Y:S01]  /*3000*/  UMOV UR24, 0x0 ;  /* 0x0000000000187882 */ /* 0x000fe20000000000 */
[----:B------:R-:W-:-:S02]  /*3010*/  UMOV UR25, 0x42084a0 ;  /* 0x042084a000197882 */ /* 0x000fc40000000000 */
[----:B------:R-:W-:Y:S02]  /*3020*/  UIADD3 UR10, UPT, UPT, UR5, 0x14400, URZ ;  /* 0x00014400050a7890 */ /* 0x000fe4000fffe0ff */
[----:B------:R-:W-:Y:S02]  /*3030*/  UIADD3 UR15, UPT, UPT, UR5, 0x4400, URZ ;  /* 0x00004400050f7890 */ /* 0x000fe4000fffe0ff */
[----:B----4-:R-:W-:Y:S01]  /*3040*/  UIADD3 UR7, UPT, UPT, UR7, 0x7f, URZ ;  /* 0x0000007f07077890 */ /* 0x010fe2000fffe0ff */
[----:B-1----:R-:W1:Y:S01]  /*3050*/  LDS R0, [UR5+0x160] ;  /* 0x00016005ff007984 */ /* 0x002e620008000800 */
[----:B------:R-:W-:Y:S02]  /*3060*/  USHF.R.U32.HI UR10, URZ, 0x4, UR10 ;  /* 0x00000004ff0a7899 */ /* 0x000fe4000801160a */
[----:B------:R-:W-:Y:S02]  /*3070*/  USHF.R.S32.HI UR4, URZ, 0x1f, UR7 ;  /* 0x0000001fff047899 */ /* 0x000fe40008011407 */
[----:B------:R-:W-:-:S02]  /*3080*/  USHF.R.U32.HI UR15, URZ, 0x4, UR15 ;  /* 0x00000004ff0f7899 */ /* 0x000fc4000801160f */
[----:B------:R-:W-:Y:S02]  /*3090*/  ULEA.HI UR4, UR4, UR7, URZ, 0x7 ;  /* 0x0000000704047291 */ /* 0x000fe4000f8f38ff */
[----:B------:R-:W-:Y:S02]  /*30a0*/  ULOP3.LUT UR10, UR10, 0x3fff, URZ, 0xc0, !UPT ;  /* 0x00003fff0a0a7892 */ /* 0x000fe4000f8ec0ff */
[----:B------:R-:W-:Y:S01]  /*30b0*/  USHF.R.S32.HI UR4, URZ, 0x7, UR4 ;  /* 0x00000007ff047899 */ /* 0x000fe20008011404 */
[----:B------:R-:W-:Y:S01]  /*30c0*/  UMOV UR22, 0x0 ;  /* 0x0000000000167882 */ /* 0x000fe20000000000 */
[----:B------:R-:W-:Y:S02]  /*30d0*/  UMOV UR23, 0x42084a0 ;  /* 0x042084a000177882 */ /* 0x000fe40000000000 */
[----:B------:R-:W-:Y:S02]  /*30e0*/  UISETP.LT.AND UP0, UPT, UR4, 0x1, UPT ;  /* 0x000000010400788c */ /* 0x000fe4000bf01270 */
[----:B------:R-:W-:-:S02]  /*30f0*/  ULOP3.LUT UR15, UR15, 0x3fff, URZ, 0xc0, !UPT ;  /* 0x00003fff0f0f7892 */ /* 0x000fc4000f8ec0ff */
[----:B------:R-:W-:Y:S02]  /*3100*/  USEL UR9, UR4, 0x1, !UP0 ;  /* 0x0000000104097887 */ /* 0x000fe4000c000000 */
[----:B------:R-:W-:Y:S02]  /*3110*/  ULOP3.LUT UR10, UR10, 0x10000, URZ, 0xfc, !UPT ;  /* 0x000100000a0a7892 */ /* 0x000fe4000f8efcff */
[----:B------:R-:W-:Y:S02]  /*3120*/  UIADD3 UR9, UPT, UPT, -UR9, URZ, URZ ;  /* 0x000000ff09097290 */ /* 0x000fe4000fffe1ff */
[----:B---3--:R-:W-:Y:S01]  /*3130*/  UISETP.GE.AND UP3, UPT, UR6, 0x1, UPT ;  /* 0x000000010600788c */ /* 0x008fe2000bf66270 */
[----:B------:R-:W-:Y:S01]  /*3140*/  UMOV UR20, 0x0 ;  /* 0x0000000000147882 */ /* 0x000fe20000000000 */
[----:B------:R-:W-:Y:S01]  /*3150*/  UMOV UR21, 0x42084a0 ;  /* 0x042084a000157882 */ /* 0x000fe20000000000 */
[----:B------:R-:W-:Y:S01]  /*3160*/  UMOV UR18, 0x0 ;  /* 0x0000000000127882 */ /* 0x000fe20000000000 */
[----:B------:R-:W-:Y:S01]  /*3170*/  UMOV UR19, 0x42084a0 ;  /* 0x042084a000137882 */ /* 0x000fe20000000000 */
[----:B-1----:R-:W-:-:S15]  /*3180*/  R2UR UR16, R0 ;  /* 0x00000000001072ca */ /* 0x002fde00000e0000 */
.L_x_63:
[----:B------:R-:W-:Y:S02]  /*3190*/  LEA R0, R10, UR5, 0x3 ;  /* 0x000000050a007c11 */ /* 0x000fe4000f8e18ff */
[----:B------:R-:W-:Y:S02]  /*31a0*/  SHF.L.U32 R5, R9, 0x1f, RZ ;  /* 0x0000001f09057819 */ /* 0x000fe400000006ff */
[----:B------:R-:W-:Y:S01]  /*31b0*/  PLOP3.LUT P0, PT, PT, PT, UP3, 0x80, 0x8 ;  /* 0x000000000008781c */ /* 0x000fe20003f0f038 */
[----:B------:R-:W-:Y:S01]  /*31c0*/  VIADD R3, R0, 0xc0 ;  /* 0x000000c000037836 */ /* 0x000fe20000000000 */
[----:B-1----:R-:W1:Y:S02]  /*31d0*/  SYNCS.PHASECHK.TRANS64.TRYWAIT P1, [R0+URZ+0xb0], R5 ;  /* 0x0000b005000075a7 */ /* 0x002e6400080211ff */
[----:B-1-3--:R-:W-:Y:S09]  /*31e0*/  @!P1 BRA `(.L_x_57) ;  /* 0x0000004800109947 */ /* 0x00aff20003800000 */
.L_x_132:
[----:B------:R-:W-:Y:S01]  /*31f0*/  LEA R4, R10, UR5, 0x4 ;  /* 0x000000050a047c11 */ /* 0x000fe2000f8e20ff */
[----:B------:R-:W-:Y:S01]  /*3200*/  @UP3 ULEA UR6, UR13, UR5, 0x3 ;  /* 0x000000050d063291 */ /* 0x000fe2000f8e18ff */
[----:B------:R-:W-:Y:S01]  /*3210*/  PLOP3.LUT P2, PT, PT, PT, PT, 0x80, 0x8 ;  /* 0x000000000008781c */ /* 0x000fe20003f4f070 */
[----:B------:R-:W-:Y:S01]  /*3220*/  ULEA UR7, UR14, UR5, 0x3 ;  /* 0x000000050e077291 */ /* 0x000fe2000f8e18ff */
[----:B------:R-:W-:Y:S02]  /*3230*/  PRMT R3, RZ, 0x654, R3 ;  /* 0x00000654ff037816 */ /* 0x000fe40000000003 */
[----:B-1----:R-:W1:Y:S01]  /*3240*/  LDS.128 R4, [R4+0x140] ;  /* 0x0001400004047984 */ /* 0x002e620000000c00 */
[----:B------:R-:W-:Y:S02]  /*3250*/  @P0 SHF.L.U32 R2, R8, 0x1f, RZ ;  /* 0x0000001f08020819 */ /* 0x000fe400000006ff */
[----:B------:R-:W-:Y:S01]  /*3260*/  SHF.L.U32 R0, R11, 0x1f, RZ ;  /* 0x0000001f0b007819 */ /* 0x000fe200000006ff */
[----:B------:R-:W-:Y:S01]  /*3270*/  @!PT LDS RZ, [RZ] ;  /* 0x00000000fffff984 */ /* 0x000fe20000000800 */
[----:B------:R-:W-:Y:S01]  /*3280*/  @!PT LDS RZ, [RZ] ;  /* 0x00000000fffff984 */ /* 0x000fe20000000800 */
[----:B------:R-:W-:Y:S01]  /*3290*/  @!PT LDS RZ, [RZ] ;  /* 0x00000000fffff984 */ /* 0x000fe20000000800 */
[----:B------:R-:W-:Y:S01]  /*32a0*/  @!PT LDS RZ, [RZ] ;  /* 0x00000000fffff984 */ /* 0x000fe20000000800 */
[----:B------:R2:W-:Y:S06]  /*32b0*/  MEMBAR.ALL.CTA ;  /* 0x0000000000007992 */ /* 0x0005ec0000008000 */
[----:B--2---:R-:W2:Y:S02]  /*32c0*/  FENCE.VIEW.ASYNC.S ;  /* 0x00000000000073c6 */ /* 0x004ea40000000000 */
[----:B--2---:R2:W-:Y:S01]  /*32d0*/  SYNCS.ARRIVE.TRANS64.RED.A1T0 RZ, [R3+URZ], RZ ;  /* 0x000000ff03ff79a7 */ /* 0x0045e200081004ff */
[----:B------:R2:W3:Y:S01]  /*32e0*/  @P0 SYNCS.PHASECHK.TRANS64.TRYWAIT P2, [UR6], R2 ;  /* 0x00000002ff0005a7 */ /* 0x0004e20008041106 */
[----:B------:R-:W-:Y:S01]  /*32f0*/  ULEA.HI UR6, UR14, UR14, URZ, 0x1 ;  /* 0x0000000e0e067291 */ /* 0x000fe2000f8f08ff */
[----:B-1----:R-:W-:-:S03]  /*3300*/  LOP3.LUT P1, RZ, R6, 0x1, RZ, 0xc0, !PT ;  /* 0x0000000106ff7812 */ /* 0x002fc6000782c0ff */
[----:B------:R-:W-:Y:S02]  /*3310*/  USHF.L.U32 UR8, UR6, 0x6, URZ ;  /* 0x0000000606087899 */ /* 0x000fe400080006ff */
[----:B------:R-:W-:Y:S02]  /*3320*/  ULOP3.LUT UR6, UR6, 0xffe, URZ, 0xc0, !UPT ;  /* 0x00000ffe06067892 */ /* 0x000fe4000f8ec0ff */
[----:B------:R-:W-:Y:S02]  /*3330*/  ULOP3.LUT UR8, UR8, 0xffffff80, URZ, 0xc0, !UPT ;  /* 0xffffff8008087892 */ /* 0x000fe4000f8ec0ff */
[----:B------:R-:W-:Y:S02]  /*3340*/  UIADD3 UR6, UPT, UPT, -UR6, UR14, URZ ;  /* 0x0000000e06067290 */ /* 0x000fe4000fffe1ff */
[----:B------:R-:W-:Y:S01]  /*3350*/  UIADD3 UR8, UPT, UPT, UR16, UR8, URZ ;  /* 0x0000000810087290 */ /* 0x000fe2000fffe0ff */
[----:B------:R-:W1:Y:S03]  /*3360*/  SYNCS.PHASECHK.TRANS64.TRYWAIT P0, [UR7+0xf0], R0 ;  /* 0x0000f000ff0075a7 */ /* 0x000e660008001107 */
[----:B------:R-:W-:Y:S01]  /*3370*/  ULEA UR8, UR6, UR8, 0x14 ;  /* 0x0000000806087291 */ /* 0x000fe2000f8ea0ff */
[----:B-123--:R-:W-:Y:S11]  /*3380*/  @!P0 BRA `(.L_x_58) ;  /* 0x0000004400bc8947 */ /* 0x00eff60003800000 */
.L_x_134:
[----:B------:R-:W-:Y:S01]  /*3390*/  IADD3 R10, PT, PT, R10, 0x1, RZ ;  /* 0x000000010a0a7810 */ /* 0x000fe20007ffe0ff */
[----:B------:R-:W-:Y:S06]  /*33a0*/  BRA.U !UP3, `(.L_x_59) ;  /* 0x000000010bc07547 */ /* 0x000fec000b800000 */
[----:B------:R-:W-:Y:S01]  /*33b0*/  UPLOP3.LUT UP4, UPT, UPT, UPT, UPT, 0x40, 0x4 ;  /* 0x000000000004789c */ /* 0x000fe20003f8e870 */
[----:B------:R-:W-:Y:S01]  /*33c0*/  UMOV UR12, UR9 ;  /* 0x00000009000c7c82 */ /* 0x000fe20008000000 */
[----:B------:R-:W-:Y:S01]  /*33d0*/  UMOV UR11, UR4 ;  /* 0x00000004000b7c82 */ /* 0x000fe20008000000 */
[----:B------:R-:W-:-:S08]  /*33e0*/  UMOV UR17, UR13 ;  /* 0x0000000d00117c82 */ /* 0x000fd00008000000 */
.L_x_62:
[----:B------:R-:W-:Y:S02]  /*33f0*/  UIADD3 UR12, UPT, UPT, UR12, 0x1, URZ ;  /* 0x000000010c0c7890 */ /* 0x000fe4000fffe0ff */
[----:B--2---:R-:W-:Y:S02]  /*3400*/  ULEA UR6, UR17, UR5, 0x3 ;  /* 0x0000000511067291 */ /* 0x004fe4000f8e18ff */
[----:B------:R-:W-:Y:S01]  /*3410*/  UISETP.NE.AND UP0, UPT, UR12, URZ, UPT ;  /* 0x000000ff0c00728c */ /* 0x000fe2000bf05270 */
[----:B---3--:R-:W-:Y:S10]  /*3420*/  @P2 BRA `(.L_x_60) ;  /* 0x00000000000c2947 */ /* 0x008ff40003800000 */
[----:B-1----:R-:W-:Y:S04]  /*3430*/  SHF.L.U32 R3, R8, 0x1f, RZ ;  /* 0x0000001f08037819 */ /* 0x002fe800000006ff */
[----:B------:R-:W1:Y:S02]  /*3440*/  SYNCS.PHASECHK.TRANS64.TRYWAIT P0, [UR6], R3 ;  /* 0x00000003ff0075a7 */ /* 0x000e640008001106 */
[----:B-1----:R-:W-:Y:S05]  /*3450*/  @!P0 BRA `(.L_x_61) ;  /* 0x0000004400a08947 */ /* 0x002fea0003800000 */
.L_x_60:
[----:B------:R-:W-:Y:S01]  /*3460*/  UISETP.NE.AND UP1, UPT, UR11, 0x1, UPT ;  /* 0x000000010b00788c */ /* 0x000fe2000bf25270 */
[----:B------:R-:W-:Y:S01]  /*3470*/  PLOP3.LUT P2, PT, PT, PT, PT, 0x80, 0x8 ;  /* 0x000000000008781c */ /* 0x000fe20003f4f070 */
[----:B------:R-:W-:Y:S02]  /*3480*/  UIADD3 UR13, UPT, UPT, UR17, 0x1, URZ ;  /* 0x00000001110d7890 */ /* 0x000fe4000fffe0ff */
[----:B------:R-:W-:Y:S02]  /*3490*/  ULEA UR28, UR17, UR15, 0x9 ;  /* 0x0000000f111c7291 */ /* 0x000fe4000f8e48ff */
[----:B------:R-:W-:Y:S01]  /*34a0*/  UISETP.NE.AND UP2, UPT, UR13, 0x8, UPT ;  /* 0x000000080d00788c */ /* 0x000fe2000bf45270 */
[----:B------:R-:W-:Y:S01]  /*34b0*/  PLOP3.LUT P0, PT, PT, PT, UP1, 0x80, 0x8 ;  /* 0x000000000008781c */ /* 0x000fe20003f0f018 */
[----:B------:R-:W-:Y:S02]  /*34c0*/  UIADD3 UR40, UPT, UPT, UR28, 0x80, URZ ;  /* 0x000000801c287890 */ /* 0x000fe4000fffe0ff */
[----:B------:R-:W-:Y:S02]  /*34d0*/  USEL UR27, URZ, 0x1, UP2 ;  /* 0x00000001ff1b7887 */ /* 0x000fe40009000000 */
[----:B------:R-:W-:Y:S02]  /*34e0*/  USEL UR13, UR13, URZ, UP2 ;  /* 0x000000ff0d0d7287 */ /* 0x000fe40009000000 */
[----:B------:R-:W-:Y:S02]  /*34f0*/  UIADD3 UR36, UPT, UPT, UR28, 0x100, URZ ;  /* 0x000001001c247890 */ /* 0x000fe4000fffe0ff */
[----:B------:R-:W-:Y:S01]  /*3500*/  @UP1 ULEA UR26, UR13, UR5, 0x3 ;  /* 0x000000050d1a1291 */ /* 0x000fe2000f8e18ff */
[----:B------:R-:W-:Y:S01]  /*3510*/  LOP3.LUT R8, R8, UR27, RZ, 0x3c, !PT ;  /* 0x0000001b08087c12 */ /* 0x000fe2000f8e3cff */
[----:B------:R-:W-:Y:S02]  /*3520*/  UIADD3 UR32, UPT, UPT, UR28, 0x180, URZ ;  /* 0x000001801c207890 */ /* 0x000fe4000fffe0ff */
[----:B------:R-:W-:Y:S01]  /*3530*/  UIADD3 UR6, UPT, UPT, UR6, 0x40, URZ ;  /* 0x0000004006067890 */ /* 0x000fe2000fffe0ff */
[----:B-1----:R-:W-:Y:S01]  /*3540*/  @P0 SHF.L.U32 R0, R8, 0x1f, RZ ;  /* 0x0000001f08000819 */ /* 0x002fe200000006ff */
[----:B------:R-:W-:Y:S01]  /*3550*/  UIADD3 UR11, UPT, UPT, UR11, -0x1, URZ ;  /* 0xffffffff0b0b7890 */ /* 0x000fe2000fffe0ff */
[----:B------:R-:W-:Y:S02]  /*3560*/  UMOV UR29, 0x80004020 ;  /* 0x80004020001d7882 */ /* 0x000fe40000000000 */
[----:B------:R2:W3:Y:S01]  /*3570*/  @P0 SYNCS.PHASECHK.TRANS64.TRYWAIT P2, [UR26], R0 ;  /* 0x00000000ff0005a7 */ /* 0x0004e2000804111a */
[----:B------:R-:W-:Y:S01]  /*3580*/  ULEA UR26, UR17, UR10, 0xa ;  /* 0x0000000a111a7291 */ /* 0x000fe2000f8e50ff */
[----:B------:R-:W-:Y:S01]  /*3590*/  UMOV UR27, 0x40004040 ;  /* 0x40004040001b7882 */ /* 0x000fe20000000000 */
[----:B------:R-:W-:Y:S02]  /*35a0*/  UMOV UR41, 0x80004020 ;  /* 0x8000402000297882 */ /* 0x000fe40000000000 */
[----:B------:R-:W-:Y:S02]  /*35b0*/  UIADD3 UR38, UPT, UPT, UR26, 0x2, URZ ;  /* 0x000000021a267890 */ /* 0x000fe4000fffe0ff */
[----:B------:R-:W-:Y:S02]  /*35c0*/  UIADD3 UR34, UPT, UPT, UR26, 0x4, URZ ;  /* 0x000000041a227890 */ /* 0x000fe4000fffe0ff */
[----:B------:R-:W-:Y:S01]  /*35d0*/  UIADD3 UR30, UPT, UPT, UR26, 0x6, URZ ;  /* 0x000000061a1e7890 */ /* 0x000fe2000fffe0ff */
[----:B------:R2:W-:Y:S01]  /*35e0*/  UTCIMMA gdesc[UR28], gdesc[UR26], tmem[UR8], tmem[UR24], idesc[UR25], UP4 ;  /* 0x00ff181a1c0075ea */ /* 0x0005e2000a000108 */
[----:B------:R-:W-:Y:S01]  /*35f0*/  UPLOP3.LUT UP4, UPT, UPT, UPT, UPT, 0x80, 0x8 ;  /* 0x000000000008789c */ /* 0x000fe20003f8f070 */
[----:B------:R-:W-:Y:S01]  /*3600*/  UMOV UR39, 0x40004040 ;  /* 0x4000404000277882 */ /* 0x000fe20000000000 */
[----:B------:R-:W-:Y:S01]  /*3610*/  UMOV UR37, 0x80004020 ;  /* 0x8000402000257882 */ /* 0x000fe20000000000 */
[----:B------:R2:W-:Y:S01]  /*3620*/  UTCIMMA gdesc[UR40], gdesc[UR38], tmem[UR8], tmem[UR22], idesc[UR23], UPT ;  /* 0x00ff1626280075ea */ /* 0x0005e2000b800108 */
[----:B------:R-:W-:Y:S01]  /*3630*/  UMOV UR35, 0x40004040 ;  /* 0x4000404000237882 */ /* 0x000fe20000000000 */
[----:B------:R-:W-:Y:S01]  /*3640*/  UMOV UR33, 0x80004020 ;  /* 0x8000402000217882 */ /* 0x000fe20000000000 */
[----:B------:R-:W-:Y:S01]  /*3650*/  UMOV UR31, 0x40004040 ;  /* 0x40004040001f7882 */ /* 0x000fe20000000000 */
[----:B------:R2:W-:Y:S01]  /*3660*/  UTCIMMA gdesc[UR36], gdesc[UR34], tmem[UR8], tmem[UR20], idesc[UR21], UPT ;  /* 0x00ff1422240075ea */ /* 0x0005e2000b800108 */
[----:B------:R2:W-:Y:S01]  /*3670*/  UTCIMMA gdesc[UR32], gdesc[UR30], tmem[UR8], tmem[UR18], idesc[UR19], UPT ;  /* 0x00ff121e200075ea */ /* 0x0005e2000b800108 */
[----:B------:R2:W-:Y:S01]  /*3680*/  UTCBAR [UR6], URZ ;  /* 0x000000ff060073e9 */ /* 0x0005e200080000ff */
[----:B------:R-:W-:Y:S01]  /*3690*/  UMOV UR17, UR13 ;  /* 0x0000000d00117c82 */ /* 0x000fe20008000000 */
[----:B------:R-:W-:Y:S05]  /*36a0*/  BRA.U UP0, `(.L_x_62) ;  /* 0xfffffffd00507547 */ /* 0x000fea000b83ffff */
.L_x_59:
[----:B------:R-:W-:Y:S01]  /*36b0*/  UIADD3 UR14, UPT, UPT, UR14, 0x1, URZ ;  /* 0x000000010e0e7890 */ /* 0x000fe2000fffe0ff */
[C---:B------:R-:W-:Y:S01]  /*36c0*/  ISETP.NE.AND P0, PT, R10.reuse, 0x2, PT ;  /* 0x000000020a00780c */ /* 0x040fe20003f05270 */
[----:B------:R-:W-:Y:S02]  /*36d0*/  UIADD3 UR7, UPT, UPT, UR7, 0xd0, URZ ;  /* 0x000000d007077890 */ /* 0x000fe4000fffe0ff */
[----:B------:R-:W-:Y:S01]  /*36e0*/  UISETP.NE.AND UP0, UPT, UR14, 0x4, UPT ;  /* 0x000000040e00788c */ /* 0x000fe2000bf05270 */
[----:B-12---:R-:W-:Y:S02]  /*36f0*/  SEL R0, RZ, 0x1, P0 ;  /* 0x00000001ff007807 */ /* 0x006fe40000000000 */
[----:B------:R-:W-:Y:S01]  /*3700*/  SEL R10, R10, RZ, P0 ;  /* 0x000000ff0a0a7207 */ /* 0x000fe20000000000 */
[----:B------:R-:W-:Y:S01]  /*3710*/  USEL UR6, URZ, 0x1, UP0 ;  /* 0x00000001ff067887 */ /* 0x000fe20008000000 */
[----:B------:R-:W-:Y:S01]  /*3720*/  LOP3.LUT R9, R9, R0, RZ, 0x3c, !PT ;  /* 0x0000000009097212 */ /* 0x000fe200078e3cff */
[----:B------:R-:W-:Y:S01]  /*3730*/  USEL UR14, UR14, URZ, UP0 ;  /* 0x000000ff0e0e7287 */ /* 0x000fe20008000000 */
[----:B------:R1:W-:Y:S03]  /*3740*/  UTCBAR [UR7], URZ ;  /* 0x000000ff070073e9 */ /* 0x0003e600080000ff */
[----:B------:R-:W-:Y:S01]  /*3750*/  LOP3.LUT R11, R11, UR6, RZ, 0x3c, !PT ;  /* 0x000000060b0b7c12 */ /* 0x000fe2000f8e3cff */
[----:B------:R-:W-:Y:S07]  /*3760*/  @P1 BRA `(.L_x_63) ;  /* 0xfffffff800881947 */ /* 0x000fee000383ffff */
[----:B------:R-:W2:Y:S01]  /*3770*/  S2UR UR4, SR_CgaCtaId ;  /* 0x00000000000479c3 */ /* 0x000ea20000008800 */
[----:B------:R-:W-:Y:S01]  /*3780*/  ELECT P0, URZ, PT ;  /* 0x0000000000ff782f */ /* 0x000fe20003800000 */
[----:B------:R-:W-:Y:S01]  /*3790*/  IMAD.MOV.U32 R0, RZ, RZ, 0x1 ;  /* 0x00000001ff007424 */ /* 0x000fe200078e00ff */
[----:B------:R-:W-:Y:S01]  /*37a0*/  UIADD3 UR5, UPT, UPT, UR5, 0xf0, URZ ;  /* 0x000000f005057890 */ /* 0x000fe2000fffe0ff */
[----:B------:R-:W-:Y:S01]  /*37b0*/  SHF.L.U32 R3, R11, 0x1f, RZ ;  /* 0x0000001f0b037819 */ /* 0x000fe200000006ff */
[----:B------:R-:W-:-:S03]  /*37c0*/  UMOV UR6, 0x40 ;  /* 0x0000004000067882 */ /* 0x000fc60000000000 */
[----:B------:R-:W-:Y:S01]  /*37d0*/  UVIRTCOUNT.DEALLOC.SMPOOL 0x80 ;  /* 0x000000800000784c */ /* 0x000fe20000000000 */
[----:B--2---:R-:W-:Y:S02]  /*37e0*/  ULEA UR4, UR4, UR6, 0x18 ;  /* 0x0000000604047291 */ /* 0x004fe4000f8ec0ff */
[----:B------:R-:W-:-:S07]  /*37f0*/  ULEA UR6, UR14, UR5, 0x3 ;  /* 0x000000050e067291 */ /* 0x000fce000f8e18ff */
[----:B------:R2:W-:Y:S02]  /*3800*/  @P0 STS.U8 [UR4+0x1c], R0 ;  /* 0x00001c00ff000988 */ /* 0x0005e40008000004 */
[----:B------:R-:W4:Y:S02]  /*3810*/  SYNCS.PHASECHK.TRANS64.TRYWAIT P0, [UR6], R3 ;  /* 0x00000003ff0075a7 */ /* 0x000f240008001106 */
[----:B--2-4-:R-:W-:Y:S05]  /*3820*/  @!P0 BRA `(.L_x_64) ;  /* 0x0000004000c48947 */ /* 0x014fea0003800000 */
.L_x_137:
[----:B-1----:R-:W-:-:S04]  /*3830*/  UIADD3 UR7, UPT, UPT, UR14, 0x1, URZ ;  /* 0x000000010e077890 */ /* 0x002fc8000fffe0ff */
[----:B------:R-:W-:-:S04]  /*3840*/  UISETP.NE.AND UP0, UPT, UR7, 0x4, UPT ;  /* 0x000000040700788c */ /* 0x000fc8000bf05270 */
[----:B------:R-:W-:Y:S02]  /*3850*/  USEL UR8, URZ, 0x1, UP0 ;  /* 0x00000001ff087887 */ /* 0x000fe40008000000 */
[----:B------:R-:W-:-:S04]  /*3860*/  USEL UR7, UR7, URZ, UP0 ;  /* 0x000000ff07077287 */ /* 0x000fc80008000000 */
[----:B------:R-:W-:Y:S01]  /*3870*/  ULEA UR6, UR7, UR5, 0x3 ;  /* 0x0000000507067291 */ /* 0x000fe2000f8e18ff */
[----:B------:R-:W-:-:S04]  /*3880*/  LOP3.LUT R2, R11, UR8, RZ, 0x3c, !PT ;  /* 0x000000080b027c12 */ /* 0x000fc8000f8e3cff */
[----:B--2---:R-:W-:-:S04]  /*3890*/  SHF.L.U32 R3, R2, 0x1f, RZ ;  /* 0x0000001f02037819 */ /* 0x004fc800000006ff */
[----:B------:R-:W1:Y:S02]  /*38a0*/  SYNCS.PHASECHK.TRANS64.TRYWAIT P0, [UR6], R3 ;  /* 0x00000003ff0075a7 */ /* 0x000e640008001106 */
[----:B-1----:R-:W-:Y:S05]  /*38b0*/  @!P0 BRA `(.L_x_65) ;  /* 0x0000004000b88947 */ /* 0x002fea0003800000 */
.L_x_139:
        /* <DEDUP_REMOVED lines=9> */
.L_x_141:
[----:B------:R-:W-:-:S04]  /*3950*/  UIADD3 UR7, UPT, UPT, UR7, 0x1, URZ ;  /* 0x0000000107077890 */ /* 0x000fc8000fffe0ff */
[----:B------:R-:W-:-:S04]  /*3960*/  UISETP.NE.AND UP0, UPT, UR7, 0x4, UPT ;  /* 0x000000040700788c */ /* 0x000fc8000bf05270 */
[----:B------:R-:W-:Y:S02]  /*3970*/  USEL UR6, URZ, 0x1, UP0 ;  /* 0x00000001ff067887 */ /* 0x000fe40008000000 */
[----:B------:R-:W-:-:S04]  /*3980*/  USEL UR7, UR7, URZ, UP0 ;  /* 0x000000ff07077287 */ /* 0x000fc80008000000 */
[----:B------:R-:W-:Y:S01]  /*3990*/  ULEA UR7, UR7, UR5, 0x3 ;  /* 0x0000000507077291 */ /* 0x000fe2000f8e18ff */
[----:B-1----:R-:W-:-:S04]  /*39a0*/  LOP3.LUT R3, R2, UR6, RZ, 0x3c, !PT ;  /* 0x0000000602037c12 */ /* 0x002fc8000f8e3cff */
[----:B------:R-:W-:-:S04]  /*39b0*/  SHF.L.U32 R3, R3, 0x1f, RZ ;  /* 0x0000001f03037819 */ /* 0x000fc800000006ff */
[----:B------:R-:W1:Y:S02]  /*39c0*/  SYNCS.PHASECHK.TRANS64.TRYWAIT P0, [UR7], R3 ;  /* 0x00000003ff0075a7 */ /* 0x000e640008001107 */
[----:B-1----:R-:W-:Y:S05]  /*39d0*/  @!P0 BRA `(.L_x_67) ;  /* 0x0000004000a08947 */ /* 0x002fea0003800000 */
.L_x_143:
[----:B------:R-:W-:Y:S01]  /*39e0*/  NOP ;  /* 0x0000000000007918 */ /* 0x000fe20000000000 */
[----:B-1----:R-:W1:Y:S01]  /*39f0*/  LDS R0, [UR4+0x14] ;  /* 0x00001404ff007984 */ /* 0x002e620008000800 */
[----:B------:R-:W-:Y:S01]  /*3a00*/  ULOP3.LUT UR6, UR16, 0xffff, URZ, 0xc0, !UPT ;  /* 0x0000ffff10067892 */ /* 0x000fe2000f8ec0ff */
[----:B------:R-:W-:Y:S01]  /*3a10*/  UMOV UR8, 0xffff ;  /* 0x0000ffff00087882 */ /* 0x000fe20000000000 */
[----:B------:R-:W-:Y:S02]  /*3a20*/  UMOV UR5, 0x1 ;  /* 0x0000000100057882 */ /* 0x000fe40000000000 */
[----:B------:R-:W-:-:S04]  /*3a30*/  USHF.R.U32.HI UR6, URZ, 0x5, UR6 ;  /* 0x00000005ff067899 */ /* 0x000fc80008011606 */
[----:B------:R-:W-:Y:S02]  /*3a40*/  USHF.L.U32 UR8, UR8, UR6, URZ ;  /* 0x0000000608087299 */ /* 0x000fe400080006ff */
[----:B------:R-:W-:-:S04]  /*3a50*/  USHF.L.U32 UR5, UR5, UR6, URZ ;  /* 0x0000000605057299 */ /* 0x000fc800080006ff */
[----:B-1----:R-:W-:-:S04]  /*3a60*/  LOP3.LUT R0, R0, UR8, RZ, 0xc0, !PT ;  /* 0x0000000800007c12 */ /* 0x002fc8000f8ec0ff */
[----:B------:R-:W-:-:S13]  /*3a70*/  ISETP.NE.AND P0, PT, R0, UR8, PT ;  /* 0x0000000800007c0c */ /* 0x000fda000bf05270 */
[----:B------:R-:W-:Y:S05]  /*3a80*/  @P0 BRA `(.L_x_68) ;  /* 0x0000000000580947 */ /* 0x000fea0003800000 */
[----:B------:R-:W1:Y:S02]  /*3a90*/  LDS R0, [UR4+0x18] ;  /* 0x00001804ff007984 */ /* 0x000e640008000800 */
[----:B-1----:R-:W-:-:S04]  /*3aa0*/  LOP3.LUT R0, R0, UR5, RZ, 0xc0, !PT ;  /* 0x0000000500007c12 */ /* 0x002fc8000f8ec0ff */
[----:B------:R-:W-:-:S13]  /*3ab0*/  ISETP.NE.AND P0, PT, R0, UR5, PT ;  /* 0x0000000500007c0c */ /* 0x000fda000bf05270 */
[----:B------:R-:W-:Y:S05]  /*3ac0*/  @P0 BRA `(.L_x_69) ;  /* 0x00000000003c0947 */ /* 0x000fea0003800000 */
[----:B------:R-:W1:Y:S01]  /*3ad0*/  S2R R2, SR_LANEID ;  /* 0x0000000000027919 */ /* 0x000e620000000000 */
[----:B------:R-:W-:Y:S01]  /*3ae0*/  ULOP3.LUT UR8, URZ, UR8, URZ, 0x33, !UPT ;  /* 0x00000008ff087292 */ /* 0x000fe2000f8e33ff */
[----:B------:R-:W-:Y:S01]  /*3af0*/  LOP3.LUT R4, RZ, UR5, RZ, 0x33, !PT ;  /* 0x00000005ff047c12 */ /* 0x000fe2000f8e33ff */
[----:B------:R-:W-:Y:S02]  /*3b00*/  VOTEU.ANY UR7, UPT, PT ;  /* 0x0000000000077886 */ /* 0x000fe400038e0100 */
[----:B------:R-:W-:Y:S01]  /*3b10*/  UFLO.U32 UR7, UR7 ;  /* 0x00000007000772bd */ /* 0x000fe200080e0000 */
[----:B------:R-:W2:Y:S01]  /*3b20*/  REDUX UR5, R4 ;  /* 0x00000000040573c4 */ /* 0x000ea20000000000 */
[----:B------:R-:W-:-:S06]  /*3b30*/  IMAD.U32 R0, RZ, RZ, UR8 ;  /* 0x00000008ff007e24 */ /* 0x000fcc000f8e00ff */
[----:B------:R4:W-:Y:S01]  /*3b40*/  UTCATOMSWS.AND URZ, UR8 ;  /* 0x0000000800ff79e3 */ /* 0x0009e20008000000 */
[----:B------:R-:W3:Y:S01]  /*3b50*/  REDUX UR6, R0 ;  /* 0x00000000000673c4 */ /* 0x000ee20000000000 */
[----:B-1----:R-:W-:Y:S01]  /*3b60*/  ISETP.EQ.U32.AND P0, PT, R2, UR7, PT ;  /* 0x0000000702007c0c */ /* 0x002fe2000bf02070 */
[----:B--2---:R-:W-:Y:S01]  /*3b70*/  IMAD.U32 R2, RZ, RZ, UR5 ;  /* 0x00000005ff027e24 */ /* 0x004fe2000f8e00ff */
[----:B---3--:R-:W-:-:S11]  /*3b80*/  MOV R3, UR6 ;  /* 0x0000000600037c02 */ /* 0x008fd60008000f00 */
[----:B------:R4:W-:Y:S04]  /*3b90*/  @P0 ATOMS.AND RZ, [UR4+0x14], R3 ;  /* 0x00001403ffff098c */ /* 0x0009e8000a800004 */
[----:B------:R4:W-:Y:S01]  /*3ba0*/  @P0 ATOMS.AND RZ, [UR4+0x18], R2 ;  /* 0x00001802ffff098c */ /* 0x0009e2000a800004 */
[----:B------:R-:W-:Y:S05]  /*3bb0*/  BRA `(.L_x_70) ;  /* 0x0000000000147947 */ /* 0x000fea0003800000 */
.L_x_69:
[----:B------:R-:W-:Y:S02]  /*3bc0*/  MOV R2, 0x3be0 ;  /* 0x00003be000027802 */ /* 0x000fe40000000f00 */
[----:B---3-5:R-:W-:Y:S05]  /*3bd0*/  CALL.REL.NOINC `($__internal_0_$__cuda_sm10x_tcgen05_guardrail_trap_col_being_dealloced_not_returned_by_alloc) ;  /* 0x0000004000fc7944 */ /* 0x028fea0003c00000 */
[----:B------:R-:W-:Y:S05]  /*3be0*/  BRA `(.L_x_70) ;  /* 0x0000000000087947 */ /* 0x000fea0003800000 */
.L_x_68:
[----:B------:R-:W-:Y:S02]  /*3bf0*/  MOV R2, 0x3c10 ;  /* 0x00003c1000027802 */ /* 0x000fe40000000f00 */
[----:B---3-5:R-:W-:Y:S05]  /*3c00*/  CALL.REL.NOINC `($__internal_2_$__cuda_sm10x_tcgen05_guardrail_trap_unallocated_columns_being_dealloced) ;  /* 0x0000004400087944 */ /* 0x028fea0003c00000 */
.L_x_70:
[----:B------:R-:W-:Y:S01]  /*3c10*/  NOP ;  /* 0x0000000000007918 */ /* 0x000fe20000000000 */
[----:B----4-:R-:W-:Y:S05]  /*3c20*/  EXIT ;  /* 0x000000000000794d */ /* 0x010fea0003800000 */
.L_x_52:
[----:B------:R-:W-:-:S09]  /*3c30*/  UISETP.NE.OR UP2, UPT, UR8, 0x3, !UP2 ;  /* 0x000000030800788c */ /* 0x000fd2000d745670 */
[----:B------:R-:W-:Y:S05]  /*3c40*/  BRA.U UP2, `(.L_x_71) ;  /* 0x0000000d02407547 */ /* 0x000fea000b800000 */
[----:B------:R-:W1:Y:S01]  /*3c50*/  LDC R0, c[0x0][0xb30] ;  /* 0x0002cc00ff007b82 */ /* 0x000e620000000800 */
[----:B------:R-:W2:Y:S01]  /*3c60*/  LDCU.64 UR8, c[0x0][0x888] ;  /* 0x00011100ff0877ac */ /* 0x000ea20008000a00 */
[----:B------:R-:W-:Y:S02]  /*3c70*/  HFMA2 R29, -RZ, RZ, 0, 0 ;  /* 0x00000000ff1d7431 */ /* 0x000fe400000001ff */
[----:B------:R-:W-:Y:S01]  /*3c80*/  IMAD.MOV.U32 R31, RZ, RZ, 0x1 ;  /* 0x00000001ff1f7424 */ /* 0x000fe200078e00ff */
[----:B------:R-:W-:Y:S01]  /*3c90*/  MOV R23, 0x1000 ;  /* 0x0000100000177802 */ /* 0x000fe20000000f00 */
[----:B------:R-:W4:Y:S01]  /*3ca0*/  LDCU.64 UR4, c[0x0][0x890] ;  /* 0x00011200ff0477ac */ /* 0x000f220008000a00 */
[----:B------:R-:W-:Y:S01]  /*3cb0*/  IMAD.MOV.U32 R30, RZ, RZ, RZ ;  /* 0x000000ffff1e7224 */ /* 0x000fe200078e00ff */
[----:B------:R-:W3:Y:S01]  /*3cc0*/  LDC R19, c[0x0][0x370] ;  /* 0x0000dc00ff137b82 */ /* 0x000ee20000000800 */
[----:B------:R-:W-:Y:S01]  /*3cd0*/  UMOV UR7, 0x400 ;  /* 0x0000040000077882 */ /* 0x000fe20000000000 */
[----:B------:R-:W-:-:S02]  /*3ce0*/  UPLOP3.LUT UP1, UPT, UPT, UPT, UPT, 0x40, 0x4 ;  /* 0x000000000004789c */ /* 0x000fc40003f2e870 */
[----:B------:R-:W-:-:S04]  /*3cf0*/  ULEA UR7, UR37, UR7, 0x18 ;  /* 0x0000000725077291 */ /* 0x000fc8000f8ec0ff */
[----:B------:R-:W3:Y:S01]  /*3d00*/  LDC R2, c[0x0][0xb0c] ;  /* 0x0002c300ff027b82 */ /* 0x000ee20000000800 */
[----:B------:R-:W-:Y:S02]  /*3d10*/  UIADD3 UR13, UPT, UPT, UR7, 0x88, URZ ;  /* 0x00000088070d7890 */ /* 0x000fe4000fffe0ff */
[----:B--2---:R-:W-:Y:S02]  /*3d20*/  UISETP.NE.U32.AND UP2, UPT, UR8, URZ, UPT ;  /* 0x000000ff0800728c */ /* 0x004fe4000bf45070 */
[----:B------:R-:W-:Y:S02]  /*3d30*/  UIADD3 UR17, UPT, UPT, UR7, 0x80, URZ ;  /* 0x0000008007117890 */ /* 0x000fe4000fffe0ff */
[----:B----4-:R-:W-:Y:S01]  /*3d40*/  UISETP.NE.U32.AND UP3, UPT, UR4, URZ, UPT ;  /* 0x000000ff0400728c */ /* 0x010fe2000bf65070 */
[----:B------:R-:W2:Y:S01]  /*3d50*/  LDC R18, c[0x0][0xb20] ;  /* 0x0002c800ff127b82 */ /* 0x000ea20000000800 */
[----:B-1----:R-:W-:Y:S01]  /*3d60*/  ISETP.NE.AND P1, PT, R0, 0x1, PT ;  /* 0x000000010000780c */ /* 0x002fe20003f25270 */
[----:B------:R-:W-:-:S02]  /*3d70*/  UISETP.NE.AND.EX UP2, UPT, UR9, URZ, UPT, UP2 ;  /* 0x000000ff0900728c */ /* 0x000fc4000bf45320 */
[----:B------:R-:W-:Y:S02]  /*3d80*/  UPRMT UR13, UR37, 0x654, UR13 ;  /* 0x00000654250d7896 */ /* 0x000fe4000800000d */
[----:B------:R-:W-:Y:S02]  /*3d90*/  UISETP.NE.AND.EX UP3, UPT, UR5, URZ, UPT, UP3 ;  /* 0x000000ff0500728c */ /* 0x000fe4000bf65330 */
[----:B------:R-:W1:Y:S08]  /*3da0*/  LDC.64 R32, c[0x0][0x348] ;  /* 0x0000d200ff207b82 */ /* 0x000e700000000a00 */
[----:B------:R-:W4:Y:S08]  /*3db0*/  LDC.64 R16, c[0x0][0xb10] ;  /* 0x0002c400ff107b82 */ /* 0x000f300000000a00 */
[----:B------:R-:W1:Y:S08]  /*3dc0*/  LDC.64 R6, c[0x0][0xb18] ;  /* 0x0002c600ff067b82 */ /* 0x000e700000000a00 */
[----:B------:R-:W1:Y:S08]  /*3dd0*/  LDC.64 R4, c[0x0][0xb28] ;  /* 0x0002ca00ff047b82 */ /* 0x000e700000000a00 */
[----:B--23--:R-:W1:Y:S02]  /*3de0*/  LDC R22, c[0x0][0x374] ;  /* 0x0000dd00ff167b82 */ /* 0x00ce640000000800 */
.L_x_80:
[C---:B------:R-:W-:Y:S02]  /*3df0*/  LEA R0, R30.reuse, UR7, 0x3 ;  /* 0x000000071e007c11 */ /* 0x040fe4000f8e18ff */
[----:B------:R-:W-:Y:S02]  /*3e00*/  SHF.L.U32 R3, R29, 0x1f, RZ ;  /* 0x0000001f1d037819 */ /* 0x000fe400000006ff */
[----:B------:R-:W-:Y:S02]  /*3e10*/  LEA R24, R30, UR7, 0x4 ;  /* 0x000000071e187c11 */ /* 0x000fe4000f8e20ff */
[----:B--2---:R-:W2:Y:S02]  /*3e20*/  SYNCS.PHASECHK.TRANS64.TRYWAIT P0, [R0+URZ+0xb0], R3 ;  /* 0x0000b003000075a7 */ /* 0x004ea400080011ff */
[----:B--2---:R-:W-:Y:S05]  /*3e30*/  @!P0 BRA `(.L_x_72) ;  /* 0x0000003c00a08947 */ /* 0x004fea0003800000 */
.L_x_144:
[----:B------:R-:W-:Y:S01]  /*3e40*/  ISETP.GE.AND P0, PT, R40, 0x1, PT ;  /* 0x000000012800780c */ /* 0x000fe20003f06270 */
[----:B------:R-:W3:Y:S01]  /*3e50*/  LDS.128 R24, [R24+0x140] ;  /* 0x0001400018187984 */ /* 0x000ee20000000c00 */
[----:B--2---:R-:W-:Y:S01]  /*3e60*/  VIADD R0, R0, 0xc0 ;  /* 0x000000c000007836 */ /* 0x004fe20000000000 */
[----:B------:R-:W-:Y:S01]  /*3e70*/  @!PT LDS RZ, [RZ] ;  /* 0x00000000fffff984 */ /* 0x000fe20000000800 */
[----:B------:R-:W-:Y:S01]  /*3e80*/  @!PT LDS RZ, [RZ] ;  /* 0x00000000fffff984 */ /* 0x000fe20000000800 */
[----:B------:R-:W-:Y:S01]  /*3e90*/  @!PT LDS RZ, [RZ] ;  /* 0x00000000fffff984 */ /* 0x000fe20000000800 */
[----:B------:R-:W-:Y:S01]  /*3ea0*/  @!PT LDS RZ, [RZ] ;  /* 0x00000000fffff984 */ /* 0x000fe20000000800 */
[----:B------:R2:W-:Y:S06]  /*3eb0*/  MEMBAR.ALL.CTA ;  /* 0x0000000000007992 */ /* 0x0005ec0000008000 */
[----:B--2---:R-:W2:Y:S01]  /*3ec0*/  FENCE.VIEW.ASYNC.S ;  /* 0x00000000000073c6 */ /* 0x004ea20000000000 */
[----:B------:R-:W-:Y:S04]  /*3ed0*/  PRMT R0, RZ, 0x654, R0 ;  /* 0x00000654ff007816 */ /* 0x000fe80000000000 */
[----:B--2---:R2:W-:Y:S01]  /*3ee0*/  SYNCS.ARRIVE.TRANS64.RED.A1T0 RZ, [R0+URZ], RZ ;  /* 0x000000ff00ff79a7 */ /* 0x0045e200081004ff */
[----:B---3--:R-:W-:Y:S11]  /*3ef0*/  LOP3.LUT P3, RZ, R26, 0x1, RZ, 0xc0, !PT ;  /* 0x000000011aff7812 */ /* 0x008ff6000786c0ff */
[----:B------:R-:W-:Y:S02]  /*3f00*/  @!UPT UIADD3 URZ, UPT, UPT, URZ, URZ, URZ ;  /* 0x000000fffffff290 */ /* 0x000fe4000fffe0ff */
[----:B------:R-:W-:Y:S02]  /*3f10*/  @P3 MOV R13, R24 ;  /* 0x00000018000d3202 */ /* 0x000fe40000000f00 */
[----:B------:R-:W-:Y:S01]  /*3f20*/  @P3 LOP3.LUT R8, R25, 0xffff, RZ, 0xc0, !PT ;  /* 0x0000ffff19083812 */ /* 0x000fe200078ec0ff */
[----:B--2---:R-:W-:Y:S06]  /*3f30*/  @!P0 BRA `(.L_x_73) ;  /* 0x0000000000a48947 */ /* 0x004fec0003800000 */
[----:B-1----:R-:W-:Y:S01]  /*3f40*/  IMAD.HI.U32 R35, R22, R7, RZ ;  /* 0x0000000716237227 */ /* 0x002fe200078e00ff */
[----:B------:R-:W-:Y:S02]  /*3f50*/  ISETP.NE.AND P0, PT, R6, 0x1, PT ;  /* 0x000000010600780c */ /* 0x000fe40003f05270 */
[----:B------:R-:W-:Y:S01]  /*3f60*/  ISETP.NE.AND P2, PT, R40, 0x1, PT ;  /* 0x000000012800780c */ /* 0x000fe20003f45270 */
[----:B----4-:R-:W-:Y:S01]  /*3f70*/  IMAD.HI.U32 R34, R19, R16, RZ ;  /* 0x0000001013227227 */ /* 0x010fe200078e00ff */
[----:B------:R-:W-:Y:S02]  /*3f80*/  SHF.R.U32.HI R35, RZ, R18, R35 ;  /* 0x00000012ff237219 */ /* 0x000fe40000011623 */
[----:B------:R-:W-:Y:S01]  /*3f90*/  ISETP.NE.AND P4, PT, R2, 0x1, PT ;  /* 0x000000010200780c */ /* 0x000fe20003f85270 */
[----:B------:R-:W-:Y:S01]  /*3fa0*/  IMAD.HI.U32 R36, R13, R16, RZ ;  /* 0x000000100d247227 */ /* 0x000fe200078e00ff */
[----:B------:R-:W-:Y:S02]  /*3fb0*/  SHF.R.U32.HI R34, RZ, R17, R34 ;  /* 0x00000011ff227219 */ /* 0x000fe40000011622 */
[----:B------:R-:W-:Y:S01]  /*3fc0*/  SEL R3, R22, R35, !P0 ;  /* 0x0000002316037207 */ /* 0x000fe20004000000 */
[C---:B------:R-:W-:Y:S01]  /*3fd0*/  IMAD.HI.U32 R35, R8.reuse, R7, RZ ;  /* 0x0000000708237227 */ /* 0x040fe200078e00ff */
[----:B------:R-:W-:Y:S02]  /*3fe0*/  SEL R11, R19, R34, !P4 ;  /* 0x00000022130b7207 */ /* 0x000fe40006000000 */
[----:B------:R-:W-:Y:S01]  /*3ff0*/  SHF.R.U32.HI R36, RZ, R17, R36 ;  /* 0x00000011ff247219 */ /* 0x000fe20000011624 */
[----:B------:R-:W-:Y:S01]  /*4000*/  IMAD.HI.U32 R38, R3, R4, RZ ;  /* 0x0000000403267227 */ /* 0x000fe200078e00ff */
[----:B------:R-:W-:Y:S03]  /*4010*/  SHF.R.U32.HI R35, RZ, R18, R35 ;  /* 0x00000012ff237219 */ /* 0x000fe60000011623 */
[----:B------:R-:W-:Y:S01]  /*4020*/  IMAD.HI.U32 R34, R11, R4, RZ ;  /* 0x000000040b227227 */ /* 0x000fe200078e00ff */
[----:B------:R-:W-:Y:S02]  /*4030*/  @P2 SHF.R.U32.HI R3, RZ, R5, R38 ;  /* 0x00000005ff032219 */ /* 0x000fe40000011626 */
[----:B------:R-:W-:Y:S02]  /*4040*/  SEL R9, R8, R35, !P0 ;  /* 0x0000002308097207 */ /* 0x000fe40004000000 */
[----:B------:R-:W-:Y:S01]  /*4050*/  @P2 SHF.R.U32.HI R11, RZ, R5, R34 ;  /* 0x00000005ff0b2219 */ /* 0x000fe20000011622 */
[C---:B------:R-:W-:Y:S01]  /*4060*/  IMAD R10, R40.reuse, R3, RZ ;  /* 0x00000003280a7224 */ /* 0x040fe200078e02ff */
[----:B------:R-:W-:Y:S01]  /*4070*/  SEL R3, R13, R36, !P4 ;  /* 0x000000240d037207 */ /* 0x000fe20006000000 */
[C---:B------:R-:W-:Y:S03]  /*4080*/  IMAD.HI.U32 R14, R9.reuse, R4, RZ ;  /* 0x00000004090e7227 */ /* 0x040fe600078e00ff */
[----:B------:R-:W-:Y:S01]  /*4090*/  ISETP.GE.AND P0, PT, R9, R10, PT ;  /* 0x0000000a0900720c */ /* 0x000fe20003f06270 */
[C---:B------:R-:W-:Y:S01]  /*40a0*/  IMAD R12, R40.reuse, R11, RZ ;  /* 0x0000000b280c7224 */ /* 0x040fe200078e02ff */
[-C--:B------:R-:W-:Y:S04]  /*40b0*/  SHF.R.U32.HI R14, RZ, R5.reuse, R14 ;  /* 0x00000005ff0e7219 */ /* 0x080fe8000001160e */
[----:B------:R-:W-:Y:S02]  /*40c0*/  ISETP.GE.OR P0, PT, R3, R12, P0 ;  /* 0x0000000c0300720c */ /* 0x000fe40000706670 */
[----:B------:R-:W-:Y:S05]  /*40d0*/  SEL R15, R9, R14, !P2 ;  /* 0x0000000e090f7207 */ /* 0x000fea0005000000 */
[----:B------:R-:W-:Y:S04]  /*40e0*/  IMAD.MOV R14, RZ, RZ, -R15 ;  /* 0x000000ffff0e7224 */ /* 0x000fe800078e0a0f */
[----:B------:R-:W-:Y:S02]  /*40f0*/  IMAD R14, R40, R14, R9 ;  /* 0x0000000e280e7224 */ /* 0x000fe400078e0209 */
[C---:B------:R-:W-:Y:S05]  /*4100*/  @!P0 IMAD.HI.U32 R10, R3.reuse, R4, RZ ;  /* 0x00000004030a8227 */ /* 0x040fea00078e00ff */
[----:B------:R-:W-:Y:S04]  /*4110*/  @!P0 SHF.R.U32.HI R10, RZ, R5, R10 ;  /* 0x00000005ff0a8219 */ /* 0x000fe8000001160a */
[----:B------:R-:W-:Y:S01]  /*4120*/  @!P0 SEL R0, R3, R10, !P2 ;  /* 0x0000000a03008207 */ /* 0x000fe20005000000 */
[----:B------:R-:W-:Y:S03]  /*4130*/  IMAD.MOV R10, RZ, RZ, -R3 ;  /* 0x000000ffff0a7224 */ /* 0x000fe600078e0a03 */
[----:B------:R-:W-:Y:S01]  /*4140*/  @!P0 IADD3 R15, PT, PT, R15, -R0, RZ ;  /* 0x800000000f0f8210 */ /* 0x000fe20007ffe0ff */
[----:B------:R-:W-:Y:S01]  /*4150*/  @!P0 IMAD R0, R11, R14, R0 ;  /* 0x0000000e0b008224 */ /* 0x000fe200078e0200 */
[----:B------:R-:W-:Y:S01]  /*4160*/  IADD3 R11, PT, PT, -R9, RZ, RZ ;  /* 0x000000ff090b7210 */ /* 0x000fe20007ffe1ff */
[----:B------:R-:W-:Y:S02]  /*4170*/  IMAD R13, R2, R10, R13 ;  /* 0x0000000a020d7224 */ /* 0x000fe400078e020d */
[----:B------:R-:W-:Y:S02]  /*4180*/  @!P0 IMAD R9, R15, R40, R3 ;  /* 0x000000280f098224 */ /* 0x000fe400078e0203 */
[----:B------:R-:W-:Y:S02]  /*4190*/  @!P0 IMAD.MOV.U32 R3, RZ, RZ, R0 ;  /* 0x000000ffff038224 */ /* 0x000fe400078e0000 */
[----:B------:R-:W-:Y:S02]  /*41a0*/  IMAD R8, R6, R11, R8 ;  /* 0x0000000b06087224 */ /* 0x000fe400078e0208 */
[----:B------:R-:W-:Y:S02]  /*41b0*/  IMAD R13, R3, R2, R13 ;  /* 0x00000002030d7224 */ /* 0x000fe400078e020d */
[----:B------:R-:W-:Y:S02]  /*41c0*/  IMAD R8, R9, R6, R8 ;  /* 0x0000000609087224 */ /* 0x000fe400078e0208 */
.L_x_73:
[----:B------:R-:W-:Y:S05]  /*41d0*/  BRA.U UP1, `(.L_x_74) ;  /* 0x0000000101107547 */ /* 0x000fea000b800000 */
[----:B------:R-:W-:Y:S04]  /*41e0*/  MOV R0, UR6 ;  /* 0x0000000600007c02 */ /* 0x000fe80008000f00 */
[----:B------:R-:W-:Y:S04]  /*41f0*/  SHF.L.U32 R3, R0, 0x1f, RZ ;  /* 0x0000001f00037819 */ /* 0x000fe800000006ff */
[----:B------:R-:W2:Y:S02]  /*4200*/  SYNCS.PHASECHK.TRANS64.TRYWAIT P0, [UR7+0xa8], R3 ;  /* 0x0000a803ff0075a7 */ /* 0x000ea40008001107 */
[----:B--2---:R-:W-:Y:S05]  /*4210*/  @!P0 BRA `(.L_x_75) ;  /* 0x0000003800bc8947 */ /* 0x004fea0003800000 */
.L_x_74:
[----:B------:R-:W-:Y:S02]  /*4220*/  R2UR UR19, R21 ;  /* 0x00000000151372ca */ /* 0x000fe400000e0000 */
[----:B------:R-:W-:Y:S02]  /*4230*/  R2UR UR18, R20 ;  /* 0x00000000141272ca */ /* 0x000fe400000e0000 */
[----:B------:R-:W-:Y:S02]  /*4240*/  ISETP.NE.U32.AND P2, PT, RZ, UR4, PT ;  /* 0x00000004ff007c0c */ /* 0x000fe4000bf45070 */
[----:B------:R-:W-:Y:S02]  /*4250*/  SHF.L.U32 R12, R31, 0x1f, RZ ;  /* 0x0000001f1f0c7819 */ /* 0x000fe400000006ff */
[----:B------:R-:W-:Y:S05]  /*4260*/  ISETP.NE.AND.EX P2, PT, RZ, UR5, PT, P2 ;  /* 0x00000005ff007c0c */ /* 0x000fea000bf45320 */
[----:B------:R-:W-:Y:S02]  /*4270*/  USHF.L.U32 UR19, UR19, 0x6, URZ ;  /* 0x0000000613137899 */ /* 0x000fe400080006ff */
[----:B------:R-:W-:Y:S01]  /*4280*/  USHF.L.U32 UR18, UR18, 0x7, URZ ;  /* 0x0000000712127899 */ /* 0x000fe200080006ff */
[----:B------:R-:W-:Y:S11]  /*4290*/  BRA.U !UP3, `(.L_x_76) ;  /* 0x000000010b347547 */ /* 0x000ff6000b800000 */
[----:B------:R-:W-:Y:S01]  /*42a0*/  UPLOP3.LUT UP0, UPT, UPT, UPT, UP2, 0x80, 0x8 ;  /* 0x000000000008789c */ /* 0x000fe20003f0f020 */
[----:B--2---:R-:W-:Y:S02]  /*42b0*/  HFMA2 R0, -RZ, RZ, 0, 5.9604644775390625e-08 ;  /* 0x00000001ff007431 */ /* 0x004fe400000001ff */
[----:B------:R-:W-:Y:S03]  /*42c0*/  IMAD.MOV.U32 R91, RZ, RZ, 0x1 ;  /* 0x00000001ff5b7424 */ /* 0x000fe600078e00ff */
[----:B------:R-:W-:Y:S05]  /*42d0*/  PLOP3.LUT P0, PT, PT, PT, UP0, 0x80, 0x8 ;  /* 0x000000000008781c */ /* 0x000fea0003f0f008 */
[----:B------:R-:W2:Y:S01]  /*42e0*/  @UP0 LDCU.64 UR10, c[0x0][0x888] ;  /* 0x00011100ff0a07ac */ /* 0x000ea20008000a00 */
[----:B------:R-:W-:Y:S07]  /*42f0*/  @UP0 UIMAD UR8, UR36, UR4, URZ ;  /* 0x00000004240802a4 */ /* 0x000fee000f8e02ff */
[----:B------:R-:W-:Y:S01]  /*4300*/  @!P0 PRMT R91, R0, 0x7610, R91 ;  /* 0x00007610005b8816 */ /* 0x000fe2000000005b */
[----:B--2---:R-:W-:Y:S03]  /*4310*/  @UP0 UIMAD.WIDE UR10, UR8, 0x4, UR10 ;  /* 0x00000004080a08a5 */ /* 0x004fe6000f8e020a */
[----:B------:R-:W2:Y:S03]  /*4320*/  @!UP0 LDCU UR8, c[0x0][0x880] ;  /* 0x00011000ff0887ac */ /* 0x000ea60008000800 */
[----:B------:R-:W-:Y:S01]  /*4330*/  IMAD.U32 R10, RZ, RZ, UR10 ;  /* 0x0000000aff0a7e24 */ /* 0x000fe2000f8e00ff */
[----:B------:R-:W-:Y:S05]  /*4340*/  MOV R11, UR11 ;  /* 0x0000000b000b7c02 */ /* 0x000fea0008000f00 */
[----:B-----5:R3:W5:Y:S02]  /*4350*/  @P0 LDG.E R50, desc[UR46][R10.64] ;  /* 0x0000002e0a320981 */ /* 0x020764000c1e1900 */
[----:B--23--:R-:W-:Y:S07]  /*4360*/  @!P0 IMAD.U32 R50, RZ, RZ, UR8 ;  /* 0x00000008ff328e24 */ /* 0x00cfee000f8e00ff */
.L_x_76:
[----:B-----5:R-:W-:Y:S01]  /*4370*/  @!P2 ISETP.EQ.AND P0, PT, R50, RZ, PT ;  /* 0x000000ff3200a20c */ /* 0x020fe20003f02270 */
[----:B------:R-:W-:Y:S01]  /*4380*/  @!UPT UIADD3 URZ, UPT, UPT, URZ, URZ, URZ ;  /* 0x000000fffffff290 */ /* 0x000fe2000fffe0ff */
[----:B------:R-:W-:Y:S11]  /*4390*/  @!P2 BRA `(.L_x_77) ;  /* 0x000000000014a947 */ /* 0x000ff60003800000 */
[----:B------:R-:W-:Y:S02]  /*43a0*/  LOP3.LUT P2, RZ, R91, 0xff, RZ, 0xc0, !PT ;  /* 0x000000ff5bff7812 */ /* 0x000fe4000784c0ff */
[----:B------:R-:W-:Y:S04]  /*43b0*/  PLOP3.LUT P0, PT, PT, PT, UP0, 0x80, 0x8 ;  /* 0x000000000008781c */ /* 0x000fe80003f0f008 */
[----:B------:R-:W-:Y:S07]  /*43c0*/  PLOP3.LUT P0, PT, P0, PT, PT, 0x8, 0x80 ;  /* 0x000000000080781c */ /* 0x000fee000070e170 */
[----:B------:R-:W-:Y:S11]  /*43d0*/  @P2 ISETP.EQ.AND P0, PT, R50, RZ, PT ;  /* 0x000000ff3200220c */ /* 0x000ff60003f02270 */
[----:B------:R-:W-:Y:S02]  /*43e0*/  @!UPT UIADD3 URZ, UPT, UPT, URZ, URZ, URZ ;  /* 0x000000fffffff290 */ /* 0x000fe4000fffe0ff */
.L_x_77:
[----:B------:R-:W3:Y:S01]  /*43f0*/  SYNCS.PHASECHK.TRANS64.TRYWAIT P2, [UR7+0x90], R12 ;  /* 0x0000900cff0075a7 */ /* 0x000ee20008041107 */
[----:B------:R-:W-:Y:S04]  /*4400*/  ELECT P4, URZ, PT ;  /* 0x0000000000ff782f */ /* 0x000fe80003880000 */
[----:B------:R-:W-:Y:S11]  /*4410*/  PLOP3.LUT P4, PT, P0, P4, PT, 0xf2, 0x2f ;  /* 0x00000000002f781c */ /* 0x000ff60000789e72 */
[----:B------:R-:W-:Y:S02]  /*4420*/  @!UPT UIADD3 URZ, UPT, UPT, URZ, URZ, URZ ;  /* 0x000000fffffff290 */ /* 0x000fe4000fffe0ff */
[----:B-1----:R-:W-:Y:S05]  /*4430*/  @!P4 IADD3 R21, P0, PT, R32, 0x580, RZ ;  /* 0x000005802015c810 */ /* 0x002fea0007f1e0ff */
[----:B------:R-:W-:Y:S01]  /*4440*/  @!P4 IMAD.X R20, RZ, RZ, R33, P0 ;  /* 0x000000ffff14c224 */ /* 0x000fe200000e0621 */
[----:B---3--:R-:W-:Y:S07]  /*4450*/  @!P2 BRA `(.L_x_78) ;  /* 0x000000380044a947 */ /* 0x008fee0003800000 */
.L_x_147:
[----:B------:R-:W3:Y:S01]  /*4460*/  LDC.64 R14, c[0x0][0xb10] ;  /* 0x0002c400ff0e7b82 */ /* 0x000ee20000000a00 */
[----:B------:R-:W-:Y:S01]  /*4470*/  @!P4 R2UR UR8, R20 ;  /* 0x000000001408c2ca */ /* 0x000fe200000e0000 */
[----:B------:R-:W-:Y:S01]  /*4480*/  VOTEU.ALL UP1, P4 ;  /* 0x0000000000ff7886 */ /* 0x000fe20002020000 */
[----:B------:R-:W-:Y:S01]  /*4490*/  @!P4 R2UR UR9, R21 ;  /* 0x000000001509c2ca */ /* 0x000fe200000e0000 */
[----:B------:R-:W-:Y:S01]  /*44a0*/  UMOV UR10, 0x0 ;  /* 0x00000000000a7882 */ /* 0x000fe20000000000 */
[----:B------:R-:W-:Y:S03]  /*44b0*/  UMOV UR11, 0x10000000 ;  /* 0x10000000000b7882 */ /* 0x000fe60000000000 */
[----:B------:R-:W5:Y:S01]  /*44c0*/  LDC.64 R10, c[0x0][0xb18] ;  /* 0x0002c600ff0a7b82 */ /* 0x000f620000000a00 */
[----:B------:R-:W-:Y:S01]  /*44d0*/  @!UP1 UIADD3 UR16, UPT, UPT, UR7, 0x200, URZ ;  /* 0x0000020007109890 */ /* 0x000fe2000fffe0ff */
[----:B------:R-:W-:Y:S01]  /*44e0*/  @P3 SHF.R.U32.HI R28, RZ, 0x10, R25 ;  /* 0x00000010ff1c3819 */ /* 0x000fe20000011619 */
[----:B------:R-:W-:Y:S01]  /*44f0*/  VOTEU.ALL UP1, P4 ;  /* 0x0000000000ff7886 */ /* 0x000fe20002020000 */
[----:B------:R-:W-:Y:S01]  /*4500*/  UMOV UR20, UR36 ;  /* 0x0000002400147c82 */ /* 0x000fe20008000000 */
[----:B------:R-:W-:Y:S03]  /*4510*/  VIADD R30, R30, 0x1 ;  /* 0x000000011e1e7836 */ /* 0x000fe60000000000 */
[----:B--2---:R-:W2:Y:S01]  /*4520*/  @!P1 LDC R0, c[0x0][0xb20] ;  /* 0x0002c800ff009b82 */ /* 0x004ea20000000800 */
[----:B------:R-:W-:Y:S01]  /*4530*/  IMAD.U32 R21, RZ, RZ, UR8 ;  /* 0x00000008ff157e24 */ /* 0x000fe2000f8e00ff */
[----:B------:R-:W-:Y:S06]  /*4540*/  UPRMT UR8, UR37, 0x654, UR17 ;  /* 0x0000065425087896 */ /* 0x000fec0008000011 */
[----:B-1----:R-:W1:Y:S01]  /*4550*/  @!P1 LDC R3, c[0x0][0xb0c] ;  /* 0x0002c300ff039b82 */ /* 0x002e620000000800 */
[----:B------:R-:W-:Y:S01]  /*4560*/  IMAD.U32 R20, RZ, RZ, UR9 ;  /* 0x00000009ff147e24 */ /* 0x000fe2000f8e00ff */
[----:B------:R-:W-:Y:S04]  /*4570*/  @!P4 R2UR UR15, R21 ;  /* 0x00000000150fc2ca */ /* 0x000fe800000e0000 */
[----:B------:R-:W-:Y:S01]  /*4580*/  @!P4 R2UR UR14, R20 ;  /* 0x00000000140ec2ca */ /* 0x000fe200000e0000 */
[----:B------:R-:W-:Y:S11]  /*4590*/  @!P4 IMAD.MOV.U32 R20, RZ, RZ, 0x1000 ;  /* 0x00001000ff14c424 */ /* 0x000ff600078e00ff */
[----:B------:R-:W-:Y:S01]  /*45a0*/  @!UPT UIADD3 URZ, UPT, UPT, URZ, URZ, URZ ;  /* 0x000000fffffff290 */ /* 0x000fe2000fffe0ff */
[----:B------:R1:W-:Y:S01]  /*45b0*/  @!UP1 UTMALDG.3D [UR16], [UR14], desc[UR10] ;  /* 0x00000a100e0095b4 */ /* 0x0003e20008011000 */
[----:B------:R1:W-:Y:S02]  /*45c0*/  @!P4 SYNCS.ARRIVE.TRANS64.RED.A0TR RZ, [UR7+0x80], R20 ;  /* 0x00008014ffffc9a7 */ /* 0x0003e40008300407 */
[----:B-1----:R-:W-:Y:S01]  /*45d0*/  @!P1 ISETP.NE.AND P2, PT, R3, 0x1, PT ;  /* 0x000000010300980c */ /* 0x002fe20003f45270 */
[C---:B---3--:R-:W-:Y:S01]  /*45e0*/  @!P1 IMAD.HI.U32 R14, R13.reuse, R14, RZ ;  /* 0x0000000e0d0e9227 */ /* 0x048fe200078e00ff */
[----:B-----5:R-:W-:Y:S03]  /*45f0*/  @!P1 ISETP.NE.AND P0, PT, R10, 0x1, PT ;  /* 0x000000010a00980c */ /* 0x020fe60003f05270 */
[C---:B------:R-:W-:Y:S01]  /*4600*/  @!P1 IMAD.HI.U32 R11, R8.reuse, R11, RZ ;  /* 0x0000000b080b9227 */ /* 0x040fe200078e00ff */
[----:B------:R-:W-:Y:S04]  /*4610*/  @!P1 SHF.R.U32.HI R14, RZ, R15, R14 ;  /* 0x0000000fff0e9219 */ /* 0x000fe8000001160e */
[----:B--2---:R-:W-:Y:S01]  /*4620*/  @!P1 SHF.R.U32.HI R9, RZ, R0, R11 ;  /* 0x00000000ff099219 */ /* 0x004fe2000001160b */
[----:B------:R-:W-:Y:S01]  /*4630*/  SYNCS.ARRIVE.TRANS64.RED.A1T0 RZ, [UR8], RZ ;  /* 0x000000ffffff79a7 */ /* 0x000fe20008100408 */
[----:B------:R-:W-:Y:S02]  /*4640*/  @!P1 SEL R14, R13, R14, !P2 ;  /* 0x0000000e0d0e9207 */ /* 0x000fe40005000000 */
[----:B------:R-:W-:Y:S01]  /*4650*/  @!P1 SEL R9, R8, R9, !P0 ;  /* 0x0000000908099207 */ /* 0x000fe20004000000 */
[----:B------:R-:W1:Y:S04]  /*4660*/  SYNCS.PHASECHK.TRANS64.TRYWAIT P5, [UR7+0x98], R12 ;  /* 0x0000980cff0075a7 */ /* 0x000e6800080a1107 */
[----:B------:R-:W-:Y:S02]  /*4670*/  @!P1 IMAD.IADD R0, R9, 0x1, -R14 ;  /* 0x0000000109009824 */ /* 0x000fe400078e0a0e */
[----:B------:R-:W-:Y:S02]  /*4680*/  @!P1 IMAD.IADD R9, R14, 0x1, -R9 ;  /* 0x000000010e099824 */ /* 0x000fe400078e0a09 */
[----:B------:R-:W-:Y:S02]  /*4690*/  @!P1 IMAD R13, R0, R3, R13 ;  /* 0x00000003000d9224 */ /* 0x000fe400078e020d */
[----:B------:R-:W-:Y:S01]  /*46a0*/  @!P1 IMAD R8, R9, R10, R8 ;  /* 0x0000000a09089224 */ /* 0x000fe200078e0208 */
[----:B-1----:R-:W-:Y:S06]  /*46b0*/  @!P5 BRA `(.L_x_79) ;  /* 0x0000003400c4d947 */ /* 0x002fec0003800000 */
.L_x_149:
[----:B-1----:R-:W-:Y:S01]  /*46c0*/  @!P4 IADD3 R3, P0, PT, R32, 0x580, RZ ;  /* 0x000005802003c810 */ /* 0x002fe20007f1e0ff */
[----:B------:R-:W-:Y:S01]  /*46d0*/  VOTEU.ALL UP1, P4 ;  /* 0x0000000000ff7886 */ /* 0x000fe20002020000 */
[----:B------:R-:W-:Y:S01]  /*46e0*/  UMOV UR20, 0x0 ;  /* 0x0000000000147882 */ /* 0x000fe20000000000 */
[----:B------:R-:W-:Y:S01]  /*46f0*/  UMOV UR21, 0x10000000 ;  /* 0x1000000000157882 */ /* 0x000fe20000000000 */
[----:B------:R-:W-:Y:S01]  /*4700*/  @!P4 R2UR UR9, R3 ;  /* 0x000000000309c2ca */ /* 0x000fe200000e0000 */
[----:B------:R-:W-:Y:S01]  /*4710*/  @!P4 IMAD.X R0, RZ, RZ, R33, P0 ;  /* 0x000000ffff00c224 */ /* 0x000fe200000e0621 */
[----:B------:R-:W-:Y:S01]  /*4720*/  @!UP1 UIADD3 UR10, UPT, UPT, UR18, 0x40, URZ ;  /* 0x00000040120a9890 */ /* 0x000fe2000fffe0ff */
[----:B------:R-:W-:Y:S01]  /*4730*/  ISETP.NE.AND P0, PT, R30, 0x2, PT ;  /* 0x000000021e00780c */ /* 0x000fe20003f05270 */
[----:B------:R-:W-:Y:S01]  /*4740*/  UMOV UR11, UR19 ;  /* 0x00000013000b7c82 */ /* 0x000fe20008000000 */
[----:B------:R-:W-:Y:S01]  /*4750*/  UMOV UR12, UR36 ;  /* 0x00000024000c7c82 */ /* 0x000fe20008000000 */
[----:B------:R-:W-:Y:S01]  /*4760*/  @!P4 R2UR UR8, R0 ;  /* 0x000000000008c2ca */ /* 0x000fe200000e0000 */
[----:B------:R-:W-:Y:S01]  /*4770*/  IMAD.IADD R20, R8, 0x1, R83 ;  /* 0x0000000108147824 */ /* 0x000fe200078e0253 */
[----:B------:R-:W-:Y:S01]  /*4780*/  @P3 R2UR UR36, R28 ;  /* 0x000000001c2432ca */ /* 0x000fe200000e0000 */
[----:B------:R-:W-:Y:S01]  /*4790*/  IMAD.IADD R21, R13, 0x1, R90 ;  /* 0x000000010d157824 */ /* 0x000fe200078e025a */
[----:B------:R-:W-:Y:S02]  /*47a0*/  SEL R0, RZ, 0x1, P0 ;  /* 0x00000001ff007807 */ /* 0x000fe40000000000 */
[----:B------:R-:W-:Y:S01]  /*47b0*/  LOP3.LUT R31, R31, 0x1, RZ, 0x3c, !PT ;  /* 0x000000011f1f7812 */ /* 0x000fe200078e3cff */
[----:B------:R-:W-:Y:S01]  /*47c0*/  IMAD.U32 R10, RZ, RZ, UR9 ;  /* 0x00000009ff0a7e24 */ /* 0x000fe2000f8e00ff */
[----:B------:R-:W-:Y:S01]  /*47d0*/  @!UP1 UIADD3 UR9, UPT, UPT, UR7, 0x88, URZ ;  /* 0x0000008807099890 */ /* 0x000fe2000fffe0ff */
[----:B------:R-:W-:Y:S02]  /*47e0*/  LOP3.LUT R29, R29, R0, RZ, 0x3c, !PT ;  /* 0x000000001d1d7212 */ /* 0x000fe400078e3cff */
[----:B------:R-:W-:Y:S02]  /*47f0*/  SEL R30, R30, RZ, P0 ;  /* 0x000000ff1e1e7207 */ /* 0x000fe40000000000 */
[----:B------:R-:W-:Y:S01]  /*4800*/  IMAD.U32 R11, RZ, RZ, UR8 ;  /* 0x00000008ff0b7e24 */ /* 0x000fe2000f8e00ff */
[----:B------:R-:W-:Y:S01]  /*4810*/  @!P4 R2UR UR14, R10 ;  /* 0x000000000a0ec2ca */ /* 0x000fe200000e0000 */
[----:B------:R-:W-:Y:S01]  /*4820*/  @!UP1 UIADD3 UR8, UPT, UPT, UR7, 0x1200, URZ ;  /* 0x0000120007089890 */ /* 0x000fe2000fffe0ff */
[----:B------:R-:W-:Y:S02]  /*4830*/  VOTEU.ALL UP1, P4 ;  /* 0x0000000000ff7886 */ /* 0x000fe40002020000 */
[----:B------:R-:W-:Y:S11]  /*4840*/  @!P4 R2UR UR15, R11 ;  /* 0x000000000b0fc2ca */ /* 0x000ff600000e0000 */
[----:B------:R-:W-:Y:S02]  /*4850*/  @!UPT UIADD3 URZ, UPT, UPT, URZ, URZ, URZ ;  /* 0x000000fffffff290 */ /* 0x000fe4000fffe0ff */
[----:B------:R2:W-:Y:S01]  /*4860*/  @!UP1 UTMALDG.3D [UR8], [UR14], desc[UR20] ;  /* 0x000014080e0095b4 */ /* 0x0005e20008011000 */
[----:B------:R2:W-:Y:S01]  /*4870*/  @!P4 SYNCS.ARRIVE.TRANS64.RED.A0TR RZ, [UR7+0x88], R23 ;  /* 0x00008817ffffc9a7 */ /* 0x0005e20008300407 */
[----:B------:R-:W-:Y:S01]  /*4880*/  UPLOP3.LUT UP1, UPT, UPT, UPT, UPT, 0x80, 0x8 ;  /* 0x000000000008789c */ /* 0x000fe20003f2f070 */
[----:B------:R-:W-:Y:S01]  /*4890*/  SYNCS.ARRIVE.TRANS64.RED.A1T0 RZ, [UR13], RZ ;  /* 0x000000ffffff79a7 */ /* 0x000fe2000810040d */
[----:B------:R-:W-:Y:S09]  /*48a0*/  @P3 BRA `(.L_x_80) ;  /* 0xfffffff400503947 */ /* 0x000ff2000383ffff */
[----:B------:R-:W-:-:S04]  /*48b0*/  SHF.L.U32 R3, R31, 0x1f, RZ ;  /* 0x0000001f1f037819 */ /* 0x000fc800000006ff */
[----:B------:R-:W1:Y:S02]  /*48c0*/  SYNCS.PHASECHK.TRANS64.TRYWAIT P0, [UR7+0x90], R3 ;  /* 0x00009003ff0075a7 */ /* 0x000e640008001107 */
[----:B-1----:R-:W-:Y:S05]  /*48d0*/  @!P0 BRA `(.L_x_81) ;  /* 0x0000003400548947 */ /* 0x002fea0003800000 */
.L_x_151:
[----:B-1----:R-:W-:-:S07]  /*48e0*/  MOV R0, UR7 ;  /* 0x0000000700007c02 */ /* 0x002fce0008000f00 */
.L_x_82:
[----:B-1----:R-:W-:-:S04]  /*48f0*/  SHF.L.U32 R3, R31, 0x1f, RZ ;  /* 0x0000001f1f037819 */ /* 0x002fc800000006ff */
[----:B------:R1:W3:Y:S03]  /*4900*/  SYNCS.PHASECHK.TRANS64.TRYWAIT P0, [R0+URZ+0x98], R3 ;  /* 0x00009803000075a7 */ /* 0x0002e600080011ff */
[----:B---3--:R-:W-:Y:S05]  /*4910*/  @!P0 NANOSLEEP.SYNCS 0x989680 ;  /* 0x009896800000895d */ /* 0x008fea0003900000 */
[----:B------:R-:W3:Y:S02]  /*4920*/  @!P0 SYNCS.PHASECHK.TRANS64 P0, [R0+URZ+0x98], R3 ;  /* 0x00009803000085a7 */ /* 0x000ee400080010ff */
[----:B--23--:R-:W-:Y:S05]  /*4930*/  @P0 EXIT ;  /* 0x000000000000094d */ /* 0x00cfea0003800000 */
[----:B------:R-:W-:Y:S05]  /*4940*/  BRA `(.L_x_82) ;  /* 0xfffffffc00e87947 */ /* 0x000fea000383ffff */
.L_x_71:
[----:B------:R-:W-:-:S06]  /*4950*/  UISETP.GE.AND UP1, UPT, UR8, 0x4, UPT ;  /* 0x000000040800788c */ /* 0x000fcc000bf26270 */
[----:B------:R-:W-:-:S13]  /*4960*/  PLOP3.LUT P0, PT, PT, PT, UP1, 0x80, 0x8 ;  /* 0x000000000008781c */ /* 0x000fda0003f0f018 */
[----:B------:R-:W-:Y:S05]  /*4970*/  @!P0 EXIT ;  /* 0x000000000000894d */ /* 0x000fea0003800000 */
[----:B------:R-:W-:Y:S01]  /*4980*/  BAR.SYNC.DEFER_BLOCKING 0x6, 0xa0 ;  /* 0x0182800000007b1d */ /* 0x000fe20000010000 */
[C---:B------:R-:W-:Y:S01]  /*4990*/  IMAD.SHL.U32 R2, R103.reuse, 0x40, RZ ;  /* 0x0000004067027824 */ /* 0x040fe200078e00ff */
[C---:B------:R-:W-:Y:S01]  /*49a0*/  LOP3.LUT R105, R103.reuse, 0x60, RZ, 0xc0, !PT ;  /* 0x0000006067697812 */ /* 0x040fe200078ec0ff */
[C---:B------:R-:W-:Y:S02]  /*49b0*/  IMAD.SHL.U32 R95, R103.reuse, 0x20, RZ ;  /* 0x00000020675f7824 */ /* 0x040fe400078e00ff */
[----:B------:R-:W-:Y:S02]  /*49c0*/  HFMA2 R44, -RZ, RZ, 0, 0 ;  /* 0x00000000ff2c7431 */ /* 0x000fe400000001ff */
[C---:B------:R-:W-:Y:S01]  /*49d0*/  IMAD.SHL.U32 R0, R103.reuse, 0x8, RZ ;  /* 0x0000000867007824 */ /* 0x040fe200078e00ff */
[----:B------:R-:W-:Y:S01]  /*49e0*/  UMOV UR49, 0x400 ;  /* 0x0000040000317882 */ /* 0x000fe20000000000 */
[----:B------:R-:W1:Y:S01]  /*49f0*/  LDC R93, c[0x0][0x370] ;  /* 0x0000dc00ff5d7b82 */ /* 0x000e620000000800 */
[----:B------:R-:W-:Y:S01]  /*4a00*/  ULEA UR49, UR37, UR49, 0x18 ;  /* 0x0000003125317291 */ /* 0x000fe2000f8ec0ff */
[----:B------:R-:W-:Y:S01]  /*4a10*/  LOP3.LUT R5, R2, 0x180, RZ, 0xc0, !PT ;  /* 0x0000018002057812 */ /* 0x000fe200078ec0ff */
[----:B------:R-:W-:Y:S01]  /*4a20*/  IMAD.U32 R46, R103, 0x10000, RZ ;  /* 0x00010000672e7824 */ /* 0x000fe200078e00ff */
[----:B------:R-:W-:Y:S01]  /*4a30*/  LOP3.LUT R95, R95, 0xc00, RZ, 0xc0, !PT ;  /* 0x00000c005f5f7812 */ /* 0x000fe200078ec0ff */
[----:B------:R-:W-:Y:S01]  /*4a40*/  UIADD3 UR4, UPT, UPT, UR49, 0x2200, URZ ;  /* 0x0000220031047890 */ /* 0x000fe2000fffe0ff */
[----:B------:R-:W-:Y:S01]  /*4a50*/  LOP3.LUT R0, R5, 0x30, R0, 0xf8, !PT ;  /* 0x0000003005007812 */ /* 0x000fe200078ef800 */
[----:B------:R-:W-:Y:S01]  /*4a60*/  IMAD.SHL.U32 R5, R103, 0x2, RZ ;  /* 0x0000000267057824 */ /* 0x000fe200078e00ff */
[----:B------:R-:W2:Y:S01]  /*4a70*/  LDC R42, c[0x0][0xb0c] ;  /* 0x0002c300ff2a7b82 */ /* 0x000ea20000000800 */
[----:B------:R-:W-:Y:S01]  /*4a80*/  LOP3.LUT R95, R95, 0x40, R2, 0xf8, !PT ;  /* 0x000000405f5f7812 */ /* 0x000fe200078ef802 */
[----:B------:R-:W-:Y:S01]  /*4a90*/  IMAD.MOV.U32 R102, RZ, RZ, RZ ;  /* 0x000000ffff667224 */ /* 0x000fe200078e00ff */
[----:B------:R-:W-:Y:S01]  /*4aa0*/  LOP3.LUT R46, R46, 0x600000, RZ, 0xc0, !PT ;  /* 0x006000002e2e7812 */ /* 0x000fe200078ec0ff */
[----:B------:R-:W-:Y:S01]  /*4ab0*/  IMAD.MOV.U32 R107, RZ, RZ, RZ ;  /* 0x000000ffff6b7224 */ /* 0x000fe200078e00ff */
[----:B------:R-:W-:-:S02]  /*4ac0*/  LOP3.LUT R0, R0, 0x20, R5, 0x78, !PT ;  /* 0x0000002000007812 */ /* 0x000fc400078e7805 */
[----:B------:R-:W-:Y:S02]  /*4ad0*/  CS2R R100, SRZ ;  /* 0x0000000000647805 */ /* 0x000fe4000001ff00 */
[----:B------:R-:W-:Y:S01]  /*4ae0*/  LOP3.LUT R95, R95, 0x200, R2, 0xf8, !PT ;  /* 0x000002005f5f7812 */ /* 0x000fe200078ef802 */
[----:B------:R-:W4:Y:S01]  /*4af0*/  LDC R92, c[0x0][0xb20] ;  /* 0x0002c800ff5c7b82 */ /* 0x000f220000000800 */
[----:B------:R-:W3:Y:S01]  /*4b00*/  LDS R3, [UR49+0x160] ;  /* 0x00016031ff037984 */ /* 0x000ee20008000800 */
[----:B------:R-:W-:Y:S01]  /*4b10*/  LOP3.LUT R103, R103, 0x2, RZ, 0xc0, !PT ;  /* 0x0000000267677812 */ /* 0x000fe200078ec0ff */
[----:B------:R-:W-:Y:S01]  /*4b20*/  IMAD.MOV.U32 R99, RZ, RZ, RZ ;  /* 0x000000ffff637224 */ /* 0x000fe200078e00ff */
[----:B------:R-:W-:Y:S01]  /*4b30*/  LOP3.LUT R95, R95, R0, RZ, 0xfc, !PT ;  /* 0x000000005f5f7212 */ /* 0x000fe200078efcff */
[----:B------:R-:W-:Y:S01]  /*4b40*/  IMAD.U32 R104, RZ, RZ, UR4 ;  /* 0x00000004ff687e24 */ /* 0x000fe2000f8e00ff */
[----:B------:R-:W-:Y:S01]  /*4b50*/  IADD3 R97, PT, PT, -R103, RZ, RZ ;  /* 0x000000ff67617210 */ /* 0x000fe20007ffe1ff */
[----:B------:R-:W1:Y:S01]  /*4b60*/  LDCU.64 UR52, c[0x0][0x348] ;  /* 0x00006900ff3477ac */ /* 0x000e620008000a00 */
[----:B------:R-:W1:Y:S01]  /*4b70*/  LDC R41, c[0x0][0xb30] ;  /* 0x0002cc00ff297b82 */ /* 0x000e620000000800 */
[----:B------:R-:W1:Y:S01]  /*4b80*/  LDCU.64 UR38, c[0x0][0x888] ;  /* 0x00011100ff2677ac */ /* 0x000e620008000a00 */
[----:B------:R-:W1:Y:S06]  /*4b90*/  LDCU.64 UR44, c[0x0][0x890] ;  /* 0x00011200ff2c77ac */ /* 0x000e6c0008000a00 */
[----:B------:R-:W1:Y:S01]  /*4ba0*/  LDC.64 R88, c[0x0][0xb10] ;  /* 0x0002c400ff587b82 */ /* 0x000e620000000a00 */
[----:B------:R-:W-:-:S07]  /*4bb0*/  UIADD3 UR48, UPT, UPT, UR49, 0x200, URZ ;  /* 0x0000020031307890 */ /* 0x000fce000fffe0ff */
[----:B------:R-:W1:Y:S08]  /*4bc0*/  LDC.64 R38, c[0x0][0xb18] ;  /* 0x0002c600ff267b82 */ /* 0x000e700000000a00 */
[----:B------:R-:W1:Y:S08]  /*4bd0*/  LDC.64 R36, c[0x0][0xb28] ;  /* 0x0002ca00ff247b82 */ /* 0x000e700000000a00 */
[----:B------:R-:W1:Y:S01]  /*4be0*/  LDC.64 R86, c[0x0][0x8b0] ;  /* 0x00022c00ff567b82 */ /* 0x000e620000000a00 */
[----:B---3--:R-:W-:-:S07]  /*4bf0*/  IMAD.IADD R46, R3, 0x1, R46 ;  /* 0x00000001032e7824 */ /* 0x008fce00078e022e */
[----:B------:R-:W3:Y:S08]  /*4c00*/  LDC.64 R84, c[0x0][0x8a8] ;  /* 0x00022a00ff547b82 */ /* 0x000ef00000000a00 */
[----:B--2-4-:R-:W1:Y:S02]  /*4c10*/  LDC R94, c[0x0][0x374] ;  /* 0x0000dd00ff5e7b82 */ /* 0x014e640000000800 */
.L_x_108:
[----:B------:R-:W-:Y:S02]  /*4c20*/  LEA R0, R107, UR49, 0x3 ;  /* 0x000000316b007c11 */ /* 0x000fe4000f8e18ff */
[----:B------:R-:W-:Y:S02]  /*4c30*/  SHF.L.U32 R3, R101, 0x1f, RZ ;  /* 0x0000001f65037819 */ /* 0x000fe400000006ff */
[----:B------:R-:W-:Y:S02]  /*4c40*/  LEA R16, R107, UR49, 0x4 ;  /* 0x000000316b107c11 */ /* 0x000fe4000f8e20ff */
[----:B------:R-:W2:Y:S02]  /*4c50*/  SYNCS.PHASECHK.TRANS64.TRYWAIT P0, [R0+URZ+0xb0], R3 ;  /* 0x0000b003000075a7 */ /* 0x000ea400080011ff */
[----:B-12---:R-:W-:Y:S05]  /*4c60*/  @!P0 BRA `(.L_x_83) ;  /* 0x0000003000888947 */ /* 0x006fea0003800000 */
.L_x_152:
[----:B------:R-:W4:Y:S01]  /*4c70*/  LDC.64 R12, c[0x0][0xb10] ;  /* 0x0002c400ff0c7b82 */ /* 0x000f220000000a00 */
[----:B------:R-:W3:Y:S01]  /*4c80*/  LDS.128 R16, [R16+0x140] ;  /* 0x0001400010107984 */ /* 0x000ee20000000c00 */
[----:B-1----:R-:W-:Y:S01]  /*4c90*/  ISETP.NE.AND P1, PT, R41, 0x1, PT ;  /* 0x000000012900780c */ /* 0x002fe20003f25270 */
[----:B--2---:R-:W-:Y:S01]  /*4ca0*/  VIADD R0, R0, 0xc0 ;  /* 0x000000c000007836 */ /* 0x004fe20000000000 */
[----:B------:R-:W-:Y:S04]  /*4cb0*/  ISETP.GE.AND P0, PT, R40, 0x1, PT ;  /* 0x000000012800780c */ /* 0x000fe80003f06270 */
[----:B------:R-:W1:Y:S01]  /*4cc0*/  LDC.64 R10, c[0x0][0xb18] ;  /* 0x0002c600ff0a7b82 */ /* 0x000e620000000a00 */
[----:B------:R-:W-:Y:S01]  /*4cd0*/  PRMT R0, RZ, 0x654, R0 ;  /* 0x00000654ff007816 */ /* 0x000fe20000000000 */
[----:B------:R-:W-:Y:S01]  /*4ce0*/  @!PT LDS RZ, [RZ] ;  /* 0x00000000fffff984 */ /* 0x000fe20000000800 */
[----:B------:R-:W-:Y:S01]  /*4cf0*/  @!PT LDS RZ, [RZ] ;  /* 0x00000000fffff984 */ /* 0x000fe20000000800 */
[----:B------:R-:W-:Y:S01]  /*4d00*/  @!PT LDS RZ, [RZ] ;  /* 0x00000000fffff984 */ /* 0x000fe20000000800 */
[----:B------:R-:W-:Y:S01]  /*4d10*/  @!PT LDS RZ, [RZ] ;  /* 0x00000000fffff984 */ /* 0x000fe20000000800 */
[----:B------:R2:W-:Y:S06]  /*4d20*/  MEMBAR.ALL.CTA ;  /* 0x0000000000007992 */ /* 0x0005ec0000008000 */
[----:B--2---:R-:W2:Y:S01]  /*4d30*/  FENCE.VIEW.ASYNC.S ;  /* 0x00000000000073c6 */ /* 0x004ea20000000000 */
[----:B------:R-:W1:Y:S08]  /*4d40*/  @!P1 LDC R14, c[0x0][0xb20] ;  /* 0x0002c800ff0e9b82 */ /* 0x000e700000000800 */
[----:B------:R-:W1:Y:S01]  /*4d50*/  @!P1 LDC R9, c[0x0][0xb0c] ;  /* 0x0002c300ff099b82 */ /* 0x000e620000000800 */
[----:B--2---:R2:W-:Y:S01]  /*4d60*/  SYNCS.ARRIVE.TRANS64.RED.A1T0 RZ, [R0+URZ], RZ ;  /* 0x000000ff00ff79a7 */ /* 0x0045e200081004ff */
[----:B---3--:R-:W-:Y:S04]  /*4d70*/  LOP3.LUT P4, RZ, R18, 0x1, RZ, 0xc0, !PT ;  /* 0x0000000112ff7812 */ /* 0x008fe8000788c0ff */
[----:B------:R-:W-:Y:S09]  /*4d80*/  P2R R106, PR, RZ, 0x10 ;  /* 0x00000010ff6a7803 */ /* 0x000ff20000000000 */
[----:B------:R-:W-:Y:S02]  /*4d90*/  @P4 MOV R45, R16 ;  /* 0x00000010002d4202 */ /* 0x000fe40000000f00 */
[----:B------:R-:W-:Y:S01]  /*4da0*/  @P4 LOP3.LUT R43, R17, 0xffff, RZ, 0xc0, !PT ;  /* 0x0000ffff112b4812 */ /* 0x000fe200078ec0ff */
[----:B--2-4-:R-:W-:Y:S06]  /*4db0*/  @!P0 BRA `(.L_x_84) ;  /* 0x0000000000a48947 */ /* 0x014fec0003800000 */
[----:B------:R-:W-:Y:S01]  /*4dc0*/  IMAD.HI.U32 R23, R94, R39, RZ ;  /* 0x000000275e177227 */ /* 0x000fe200078e00ff */
[----:B------:R-:W-:Y:S02]  /*4dd0*/  ISETP.NE.AND P0, PT, R38, 0x1, PT ;  /* 0x000000012600780c */ /* 0x000fe40003f05270 */
[----:B------:R-:W-:Y:S01]  /*4de0*/  ISETP.NE.AND P2, PT, R40, 0x1, PT ;  /* 0x000000012800780c */ /* 0x000fe20003f45270 */
[----:B------:R-:W-:Y:S01]  /*4df0*/  IMAD.HI.U32 R22, R93, R88, RZ ;  /* 0x000000585d167227 */ /* 0x000fe200078e00ff */
[----:B------:R-:W-:Y:S02]  /*4e00*/  SHF.R.U32.HI R23, RZ, R92, R23 ;  /* 0x0000005cff177219 */ /* 0x000fe40000011617 */
[----:B------:R-:W-:Y:S01]  /*4e10*/  ISETP.NE.AND P3, PT, R42, 0x1, PT ;  /* 0x000000012a00780c */ /* 0x000fe20003f65270 */
[----:B------:R-:W-:Y:S01]  /*4e20*/  IMAD.HI.U32 R26, R45, R88, RZ ;  /* 0x000000582d1a7227 */ /* 0x000fe200078e00ff */
[----:B------:R-:W-:Y:S02]  /*4e30*/  SHF.R.U32.HI R22, RZ, R89, R22 ;  /* 0x00000059ff167219 */ /* 0x000fe40000011616 */
[----:B------:R-:W-:Y:S01]  /*4e40*/  SEL R3, R94, R23, !P0 ;  /* 0x000000175e037207 */ /* 0x000fe20004000000 */
[----:B------:R-:W-:Y:S01]  /*4e50*/  IMAD.HI.U32 R23, R43, R39, RZ ;  /* 0x000000272b177227 */ /* 0x000fe200078e00ff */
[----:B------:R-:W-:Y:S02]  /*4e60*/  SEL R7, R93, R22, !P3 ;  /* 0x000000165d077207 */ /* 0x000fe40005800000 */
[----:B------:R-:W-:Y:S01]  /*4e70*/  SHF.R.U32.HI R26, RZ, R89, R26 ;  /* 0x00000059ff1a7219 */ /* 0x000fe2000001161a */
[-C--:B------:R-:W-:Y:S04]  /*4e80*/  IMAD.HI.U32 R22, R3, R36.reuse, RZ ;  /* 0x0000002403167227 */ /* 0x080fe800078e00ff */
[----:B------:R-:W-:Y:S01]  /*4e90*/  IMAD.HI.U32 R24, R7, R36, RZ ;  /* 0x0000002407187227 */ /* 0x000fe200078e00ff */
[-C--:B------:R-:W-:Y:S02]  /*4ea0*/  @P2 SHF.R.U32.HI R3, RZ, R37.reuse, R22 ;  /* 0x00000025ff032219 */ /* 0x080fe40000011616 */
[----:B------:R-:W-:Y:S02]  /*4eb0*/  SHF.R.U32.HI R22, RZ, R92, R23 ;  /* 0x0000005cff167219 */ /* 0x000fe40000011617 */
[----:B------:R-:W-:Y:S01]  /*4ec0*/  @P2 SHF.R.U32.HI R7, RZ, R37, R24 ;  /* 0x00000025ff072219 */ /* 0x000fe20000011618 */
[C---:B------:R-:W-:Y:S01]  /*4ed0*/  IMAD R2, R40.reuse, R3, RZ ;  /* 0x0000000328027224 */ /* 0x040fe200078e02ff */
[----:B------:R-:W-:Y:S02]  /*4ee0*/  SEL R5, R43, R22, !P0 ;  /* 0x000000162b057207 */ /* 0x000fe40004000000 */
[----:B------:R-:W-:Y:S01]  /*4ef0*/  SEL R3, R45, R26, !P3 ;  /* 0x0000001a2d037207 */ /* 0x000fe20005800000 */
[----:B------:R-:W-:Y:S01]  /*4f00*/  IMAD R4, R40, R7, RZ ;  /* 0x0000000728047224 */ /* 0x000fe200078e02ff */
[C---:B------:R-:W-:Y:S01]  /*4f10*/  ISETP.GE.AND P0, PT, R5.reuse, R2, PT ;  /* 0x000000020500720c */ /* 0x040fe20003f06270 */
[----:B------:R-:W-:Y:S03]  /*4f20*/  IMAD.HI.U32 R6, R5, R36, RZ ;  /* 0x0000002405067227 */ /* 0x000fe600078e00ff */
[----:B------:R-:W-:Y:S01]  /*4f30*/  ISETP.GE.OR P0, PT, R3, R4, P0 ;  /* 0x000000040300720c */ /* 0x000fe20000706670 */
[----:B------:R-:W-:Y:S01]  /*4f40*/  IMAD.MOV R4, RZ, RZ, -R3 ;  /* 0x000000ffff047224 */ /* 0x000fe200078e0a03 */
[-C--:B------:R-:W-:Y:S03]  /*4f50*/  SHF.R.U32.HI R6, RZ, R37.reuse, R6 ;  /* 0x00000025ff067219 */ /* 0x080fe60000011606 */
[----:B------:R-:W-:Y:S01]  /*4f60*/  IMAD R45, R42, R4, R45 ;  /* 0x000000042a2d7224 */ /* 0x000fe200078e022d */
[----:B------:R-:W-:Y:S05]  /*4f70*/  SEL R15, R5, R6, !P2 ;  /* 0x00000006050f7207 */ /* 0x000fea0005000000 */
[----:B------:R-:W-:Y:S02]  /*4f80*/  IMAD.MOV R6, RZ, RZ, -R15 ;  /* 0x000000ffff067224 */ /* 0x000fe400078e0a0f */
[C---:B------:R-:W-:Y:S04]  /*4f90*/  @!P0 IMAD.HI.U32 R2, R3.reuse, R36, RZ ;  /* 0x0000002403028227 */ /* 0x040fe800078e00ff */
[----:B------:R-:W-:Y:S01]  /*4fa0*/  IMAD R6, R40, R6, R5 ;  /* 0x0000000628067224 */ /* 0x000fe200078e0205 */
[----:B------:R-:W-:Y:S04]  /*4fb0*/  @!P0 SHF.R.U32.HI R2, RZ, R37, R2 ;  /* 0x00000025ff028219 */ /* 0x000fe80000011602 */
[----:B------:R-:W-:Y:S02]  /*4fc0*/  @!P0 SEL R0, R3, R2, !P2 ;  /* 0x0000000203008207 */ /* 0x000fe40005000000 */
[----:B------:R-:W-:Y:S02]  /*4fd0*/  IADD3 R2, PT, PT, -R5, RZ, RZ ;  /* 0x000000ff05027210 */ /* 0x000fe40007ffe1ff */
[----:B------:R-:W-:Y:S01]  /*4fe0*/  @!P0 IADD3 R8, PT, PT, R15, -R0, RZ ;  /* 0x800000000f088210 */ /* 0x000fe20007ffe0ff */
[----:B------:R-:W-:Y:S02]  /*4ff0*/  @!P0 IMAD R0, R7, R6, R0 ;  /* 0x0000000607008224 */ /* 0x000fe400078e0200 */
[----:B------:R-:W-:Y:S02]  /*5000*/  IMAD R43, R38, R2, R43 ;  /* 0x00000002262b7224 */ /* 0x000fe400078e022b */
[----:B------:R-:W-:Y:S02]  /*5010*/  @!P0 IMAD R5, R8, R40, R3 ;  /* 0x0000002808058224 */ /* 0x000fe400078e0203 */
[----:B------:R-:W-:Y:S04]  /*5020*/  @!P0 IMAD.MOV.U32 R3, RZ, RZ, R0 ;  /* 0x000000ffff038224 */ /* 0x000fe800078e0000 */
[----:B------:R-:W-:Y:S02]  /*5030*/  IMAD R45, R3, R42, R45 ;  /* 0x0000002a032d7224 */ /* 0x000fe400078e022d */
[----:B------:R-:W-:Y:S07]  /*5040*/  IMAD R43, R5, R38, R43 ;  /* 0x00000026052b7224 */ /* 0x000fee00078e022b */
.L_x_84:
[----:B-1----:R-:W-:Y:S01]  /*5050*/  @!P1 ISETP.NE.AND P0, PT, R10, 0x1, PT ;  /* 0x000000010a00980c */ /* 0x002fe20003f05270 */
[----:B------:R-:W-:Y:S01]  /*5060*/  @!P1 IMAD.HI.U32 R0, R45, R12, RZ ;  /* 0x0000000c2d009227 */ /* 0x000fe200078e00ff */
[----:B------:R-:W-:Y:S01]  /*5070*/  @!P1 ISETP.NE.AND P2, PT, R9, 0x1, PT ;  /* 0x000000010900980c */ /* 0x000fe20003f45270 */
[----:B------:R-:W-:Y:S01]  /*5080*/  ULOP3.LUT UP0, URZ, UR48, 0x1b0, URZ, 0xc0, !UPT ;  /* 0x000001b030ff7892 */ /* 0x000fe2000f80c0ff */
[----:B------:R-:W-:Y:S01]  /*5090*/  R2UR UR42, R21 ;  /* 0x00000000152a72ca */ /* 0x000fe200000e0000 */
[----:B------:R-:W-:Y:S01]  /*50a0*/  @!P1 IMAD.HI.U32 R3, R43, R11, RZ ;  /* 0x0000000b2b039227 */ /* 0x000fe200078e00ff */
[----:B------:R-:W-:Y:S02]  /*50b0*/  @!P1 SHF.R.U32.HI R0, RZ, R13, R0 ;  /* 0x0000000dff009219 */ /* 0x000fe40000011600 */
[----:B------:R-:W-:Y:S01]  /*50c0*/  R2UR UR41, R20 ;  /* 0x00000000142972ca */ /* 0x000fe200000e0000 */
[----:B------:R-:W-:Y:S01]  /*50d0*/  VIADD R107, R107, 0x1 ;  /* 0x000000016b6b7836 */ /* 0x000fe20000000000 */
[----:B------:R-:W-:Y:S02]  /*50e0*/  @!P1 SHF.R.U32.HI R2, RZ, R14, R3 ;  /* 0x0000000eff029219 */ /* 0x000fe40000011603 */
[----:B------:R-:W-:Y:S02]  /*50f0*/  @!P1 SEL R3, R45, R0, !P2 ;  /* 0x000000002d039207 */ /* 0x000fe40005000000 */
[----:B------:R-:W-:Y:S02]  /*5100*/  @!P1 SEL R2, R43, R2, !P0 ;  /* 0x000000022b029207 */ /* 0x000fe40004000000 */
[----:B------:R-:W-:Y:S01]  /*5110*/  @P4 SHF.R.U32.HI R98, RZ, 0x10, R17 ;  /* 0x00000010ff624819 */ /* 0x000fe20000011611 */
[----:B------:R-:W-:Y:S02]  /*5120*/  USHF.L.U32 UR42, UR42, 0x6, URZ ;  /* 0x000000062a2a7899 */ /* 0x000fe400080006ff */
[----:B------:R-:W-:Y:S02]  /*5130*/  @!P1 IMAD.IADD R0, R2, 0x1, -R3 ;  /* 0x0000000102009824 */ /* 0x000fe400078e0a03 */
[----:B------:R-:W-:Y:S01]  /*5140*/  @!P1 IMAD.IADD R2, R3, 0x1, -R2 ;  /* 0x0000000103029824 */ /* 0x000fe200078e0a02 */
[----:B------:R-:W-:Y:S01]  /*5150*/  USHF.L.U32 UR41, UR41, 0x7, URZ ;  /* 0x0000000729297899 */ /* 0x000fe200080006ff */
[----:B------:R-:W-:Y:S02]  /*5160*/  @!P1 IMAD R45, R0, R9, R45 ;  /* 0x00000009002d9224 */ /* 0x000fe400078e022d */
[----:B------:R-:W-:Y:S01]  /*5170*/  @!P1 IMAD R43, R2, R10, R43 ;  /* 0x0000000a022b9224 */ /* 0x000fe200078e022b */
[----:B------:R-:W-:Y:S08]  /*5180*/  BRA.U !UP0, `(.L_x_85) ;  /* 0x0000000108407547 */ /* 0x000ff0000b800000 */
[----:B------:R-:W1:Y:S01]  /*5190*/  LDCU.64 UR8, c[0x4][0x80] ;  /* 0x01001000ff0877ac */ /* 0x000e620008000a00 */
[----:B------:R-:W-:Y:S01]  /*51a0*/  MOV R3, 0x0 ;  /* 0x0000000000037802 */ /* 0x000fe20000000f00 */
[----:B------:R-:W-:Y:S02]  /*51b0*/  HFMA2 R12, -RZ, RZ, 0, 5.9604644775390625e-08 ;  /* 0x00000001ff0c7431 */ /* 0x000fe400000001ff */
[----:B------:R-:W-:Y:S02]  /*51c0*/  IMAD.MOV.U32 R8, RZ, RZ, 0x70 ;  /* 0x00000070ff087424 */ /* 0x000fe400078e00ff */
[----:B------:R-:W-:Y:S01]  /*51d0*/  IMAD.MOV.U32 R13, RZ, RZ, RZ ;  /* 0x000000ffff0d7224 */ /* 0x000fe200078e00ff */
[----:B------:R-:W2:Y:S01]  /*51e0*/  LDCU.64 UR6, c[0x4][0x88] ;  /* 0x01001100ff0677ac */ /* 0x000ea20008000a00 */
[----:B------:R-:W3:Y:S01]  /*51f0*/  LDC.64 R2, c[0x4][R3] ;  /* 0x0100000003027b82 */ /* 0x000ee20000000a00 */
[----:B------:R-:W4:Y:S01]  /*5200*/  LDCU.64 UR4, c[0x4][0x8] ;  /* 0x01000100ff0477ac */ /* 0x000f220008000a00 */
[----:B-1----:R-:W-:Y:S01]  /*5210*/  MOV R5, UR9 ;  /* 0x0000000900057c02 */ /* 0x002fe20008000f00 */
[----:B------:R-:W-:Y:S01]  /*5220*/  IMAD.U32 R4, RZ, RZ, UR8 ;  /* 0x00000008ff047e24 */ /* 0x000fe2000f8e00ff */
[----:B--2---:R-:W-:Y:S01]  /*5230*/  MOV R7, UR7 ;  /* 0x0000000700077c02 */ /* 0x004fe20008000f00 */
[----:B------:R-:W-:Y:S01]  /*5240*/  IMAD.U32 R6, RZ, RZ, UR6 ;  /* 0x00000006ff067e24 */ /* 0x000fe2000f8e00ff */
[----:B----4-:R-:W-:Y:S01]  /*5250*/  MOV R11, UR5 ;  /* 0x00000005000b7c02 */ /* 0x010fe20008000f00 */
[----:B------:R-:W-:Y:S02]  /*5260*/  IMAD.U32 R10, RZ, RZ, UR4 ;  /* 0x00000004ff0a7e24 */ /* 0x000fe4000f8e00ff */
[----:B------:R-:W-:Y:S07]  /*5270*/  LEPC R20, `(.L_x_85) ;  /* 0x000000001014794e */ /* 0x000fee0000000000 */
[----:B---3-5:R-:W-:Y:S05]  /*5280*/  CALL.ABS.NOINC R2 ;  /* 0x0000000002007343 */ /* 0x028fea0003c00000 */
.L_x_85:
[----:B------:R-:W-:Y:S01]  /*5290*/  LOP3.LUT P0, RZ, R104, 0x1b0, RZ, 0xc0, !PT ;  /* 0x000001b068ff7812 */ /* 0x000fe2000780c0ff */
[----:B------:R-:W-:Y:S11]  /*52a0*/  BSSY.RECONVERGENT B6, `(.L_x_86) ;  /* 0x0000013000067945 */ /* 0x000ff60003800200 */
[----:B------:R-:W-:Y:S01]  /*52b0*/  @!UPT UIADD3 URZ, UPT, UPT, URZ, URZ, URZ ;  /* 0x000000fffffff290 */ /* 0x000fe2000fffe0ff */
[----:B------:R-:W-:Y:S05]  /*52c0*/  @!P0 BRA `(.L_x_87) ;  /* 0x0000000000408947 */ /* 0x000fea0003800000 */
        /* <DEDUP_REMOVED lines=16> */
.L_x_87:
[----:B------:R-:W-:Y:S05]  /*53d0*/  BSYNC.RECONVERGENT B6 ;  /* 0x0000000000067941 */ /* 0x000fea0003800200 */
.L_x_86:
[----:B------:R-:W-:Y:S01]  /*53e0*/  ISETP.NE.U32.AND P4, PT, R86, RZ, PT ;  /* 0x000000ff5600720c */ /* 0x000fe20003f85070 */
[----:B------:R-:W-:Y:S01]  /*53f0*/  UISETP.NE.AND UP2, UPT, UR50, URZ, UPT ;  /* 0x000000ff3200728c */ /* 0x000fe2000bf45270 */
[----:B------:R-:W-:Y:S01]  /*5400*/  ISETP.NE.U32.AND P2, PT, RZ, UR38, PT ;  /* 0x00000026ff007c0c */ /* 0x000fe2000bf45070 */
[----:B------:R-:W-:Y:S01]  /*5410*/  UISETP.NE.U32.AND UP1, UPT, UR44, URZ, UPT ;  /* 0x000000ff2c00728c */ /* 0x000fe2000bf25070 */
[----:B------:R-:W-:Y:S01]  /*5420*/  ISETP.NE.AND.EX P4, PT, R87, RZ, PT, P4 ;  /* 0x000000ff5700720c */ /* 0x000fe20003f85340 */
[----:B------:R-:W-:Y:S01]  /*5430*/  UPLOP3.LUT UP0, UPT, UPT, UPT, UPT, 0x40, 0x4 ;  /* 0x000000000004789c */ /* 0x000fe20003f0e870 */
[----:B------:R-:W-:Y:S01]  /*5440*/  ISETP.NE.AND.EX P2, PT, RZ, UR39, PT, P2 ;  /* 0x00000027ff007c0c */ /* 0x000fe2000bf45320 */
[----:B------:R-:W-:Y:S01]  /*5450*/  UISETP.NE.AND.EX UP1, UPT, UR45, URZ, UPT, UP1 ;  /* 0x000000ff2d00728c */ /* 0x000fe2000bf25310 */
[----:B------:R-:W-:Y:S04]  /*5460*/  PLOP3.LUT P1, PT, PT, PT, UP2, 0x80, 0x8 ;  /* 0x000000000008781c */ /* 0x000fe80003f2f028 */
[----:B------:R-:W-:Y:S06]  /*5470*/  @UP2 UPLOP3.LUT UP0, UPT, UPT, UPT, UP1, 0x80, 0x8 ;  /* 0x000000000008289c */ /* 0x000fec0003f0f010 */
[----:B------:R-:W-:Y:S01]  /*5480*/  PLOP3.LUT P0, PT, PT, PT, UP0, 0x80, 0x8 ;  /* 0x000000000008781c */ /* 0x000fe20003f0f008 */
[----:B------:R-:W-:Y:S01]  /*5490*/  @!UPT UIADD3 URZ, UPT, UPT, URZ, URZ, URZ ;  /* 0x000000fffffff290 */ /* 0x000fe2000fffe0ff */
[----:B------:R-:W-:Y:S11]  /*54a0*/  BRA.U !UP1, `(.L_x_88) ;  /* 0x0000000109387547 */ /* 0x000ff6000b800000 */
[----:B------:R-:W-:Y:S01]  /*54b0*/  UISETP.NE.U32.AND UP0, UPT, UR38, URZ, UPT ;  /* 0x000000ff2600728c */ /* 0x000fe2000bf05070 */
[----:B------:R-:W-:Y:S02]  /*54c0*/  HFMA2 R0, -RZ, RZ, 0, 5.9604644775390625e-08 ;  /* 0x00000001ff007431 */ /* 0x000fe400000001ff */
[----:B------:R-:W-:Y:S01]  /*54d0*/  IMAD.MOV.U32 R91, RZ, RZ, 0x1 ;  /* 0x00000001ff5b7424 */ /* 0x000fe200078e00ff */
[----:B------:R-:W-:Y:S06]  /*54e0*/  UISETP.NE.AND.EX UP0, UPT, UR39, URZ, UPT, UP0 ;  /* 0x000000ff2700728c */ /* 0x000fec000bf05300 */
[----:B------:R-:W-:Y:S05]  /*54f0*/  PLOP3.LUT P3, PT, PT, PT, UP0, 0x80, 0x8 ;  /* 0x000000000008781c */ /* 0x000fea0003f6f008 */
[----:B------:R-:W1:Y:S01]  /*5500*/  @UP0 LDCU.64 UR6, c[0x0][0x888] ;  /* 0x00011100ff0607ac */ /* 0x000e620008000a00 */
[----:B------:R-:W-:Y:S07]  /*5510*/  @UP0 UIMAD UR4, UR36, UR44, URZ ;  /* 0x0000002c240402a4 */ /* 0x000fee000f8e02ff */
[----:B------:R-:W-:Y:S01]  /*5520*/  @!P3 PRMT R91, R0, 0x7610, R91 ;  /* 0x00007610005bb816 */ /* 0x000fe2000000005b */
[----:B-1----:R-:W-:Y:S03]  /*5530*/  @UP0 UIMAD.WIDE UR6, UR4, 0x4, UR6 ;  /* 0x00000004040608a5 */ /* 0x002fe6000f8e0206 */
[----:B------:R-:W1:Y:S03]  /*5540*/  @!UP0 LDCU UR4, c[0x0][0x880] ;  /* 0x00011000ff0487ac */ /* 0x000e660008000800 */
[----:B------:R-:W-:Y:S01]  /*5550*/  IMAD.U32 R2, RZ, RZ, UR6 ;  /* 0x00000006ff027e24 */ /* 0x000fe2000f8e00ff */
[----:B------:R-:W-:Y:S05]  /*5560*/  MOV R3, UR7 ;  /* 0x0000000700037c02 */ /* 0x000fea0008000f00 */
[----:B-----5:R2:W5:Y:S02]  /*5570*/  @P3 LDG.E R50, desc[UR46][R2.64] ;  /* 0x0000002e02323981 */ /* 0x020564000c1e1900 */
[----:B-12---:R-:W-:Y:S02]  /*5580*/  @!P3 IMAD.U32 R50, RZ, RZ, UR4 ;  /* 0x00000004ff32be24 */ /* 0x006fe4000f8e00ff */
.L_x_88:
[----:B------:R-:W-:Y:S05]  /*5590*/  @!P4 BRA `(.L_x_89) ;  /* 0x000000000020c947 */ /* 0x000fea0003800000 */
[----:B------:R-:W-:Y:S04]  /*55a0*/  ISETP.NE.U32.AND P3, PT, R84, RZ, PT ;  /* 0x000000ff5400720c */ /* 0x000fe80003f65070 */
[----:B------:R-:W-:Y:S11]  /*55b0*/  ISETP.NE.AND.EX P3, PT, R85, RZ, PT, P3 ;  /* 0x000000ff5500720c */ /* 0x000ff60003f65330 */
[----:B------:R-:W-:Y:S02]  /*55c0*/  @!UPT UIADD3 URZ, UPT, UPT, URZ, URZ, URZ ;  /* 0x000000fffffff290 */ /* 0x000fe4000fffe0ff */
[----:B------:R-:W1:Y:S01]  /*55d0*/  @P3 LDC.64 R2, c[0x0][0x8a8] ;  /* 0x00022a00ff023b82 */ /* 0x000e620000000a00 */
[----:B------:R-:W-:Y:S04]  /*55e0*/  @P3 IMAD R0, R86, UR36, RZ ;  /* 0x0000002456003c24 */ /* 0x000fe8000f8e02ff */
[----:B-1----:R-:W-:Y:S05]  /*55f0*/  @P3 IMAD.WIDE R2, R0, 0x4, R2 ;  /* 0x0000000400023825 */ /* 0x002fea00078e0202 */
[----:B-----5:R1:W5:Y:S02]  /*5600*/  @P3 LDG.E R47, desc[UR46][R2.64] ;  /* 0x0000002e022f3981 */ /* 0x020364000c1e1900 */
[----:B-1----:R-:W2:Y:S02]  /*5610*/  @!P3 LDC R47, c[0x0][0x8a0] ;  /* 0x00022800ff2fbb82 */ /* 0x002ea40000000800 */
.L_x_89:
[----:B-----5:R-:W-:Y:S01]  /*5620*/  ISETP.NE.AND P4, PT, R50, RZ, PT ;  /* 0x000000ff3200720c */ /* 0x020fe20003f85270 */
[----:B------:R-:W-:Y:S01]  /*5630*/  BSSY B1, `(.L_x_90) ;  /* 0x0000042000017945 */ /* 0x000fe20003800000 */
[----:B------:R-:W-:Y:S01]  /*5640*/  SEL R9, RZ, 0xffffffff, P2 ;  /* 0xffffffffff097807 */ /* 0x000fe20001000000 */
[----:B------:R-:W-:Y:S01]  /*5650*/  IMAD.MOV.U32 R55, RZ, RZ, 0x1 ;  /* 0x00000001ff377424 */ /* 0x000fe200078e00ff */
[----:B------:R-:W-:Y:S02]  /*5660*/  LOP3.LUT P3, RZ, R91, 0xff, RZ, 0xc0, !PT ;  /* 0x000000ff5bff7812 */ /* 0x000fe4000786c0ff */
[----:B------:R-:W-:Y:S02]  /*5670*/  CS2R R62, SRZ ;  /* 0x00000000003e7805 */ /* 0x000fe4000001ff00 */
[----:B------:R-:W-:Y:S02]  /*5680*/  @P1 SEL R2, RZ, 0xffffffff, P4 ;  /* 0xffffffffff021807 */ /* 0x000fe40002000000 */
[----:B------:R-:W-:Y:S02]  /*5690*/  CS2R R60, SRZ ;  /* 0x00000000003c7805 */ /* 0x000fe4000001ff00 */
[----:B------:R-:W-:Y:S02]  /*56a0*/  LEA R0, R100, UR49, 0x3 ;  /* 0x0000003164007c11 */ /* 0x000fe4000f8e18ff */
[----:B------:R-:W-:Y:S02]  /*56b0*/  CS2R R58, SRZ ;  /* 0x00000000003a7805 */ /* 0x000fe4000001ff00 */
[----:B------:R-:W-:Y:S02]  /*56c0*/  @P0 SEL R2, R9, R2, !P3 ;  /* 0x0000000209020207 */ /* 0x000fe40005800000 */
[----:B------:R-:W-:Y:S02]  /*56d0*/  CS2R R56, SRZ ;  /* 0x0000000000387805 */ /* 0x000fe4000001ff00 */
[----:B------:R-:W-:Y:S02]  /*56e0*/  LEA R108, R44, UR49, 0x3 ;  /* 0x000000312c6c7c11 */ /* 0x000fe4000f8e18ff */
[----:B------:R-:W-:Y:S02]  /*56f0*/  @P1 LOP3.LUT R2, R2, 0x1, RZ, 0xc0, !PT ;  /* 0x0000000102021812 */ /* 0x000fe400078ec0ff */
[----:B------:R-:W-:Y:S02]  /*5700*/  SHF.L.U32 R7, R102, 0x1f, RZ ;  /* 0x0000001f66077819 */ /* 0x000fe400000006ff */
[----:B------:R-:W-:Y:S02]  /*5710*/  ISETP.NE.U32.OR P6, PT, R2, 0x1, !P1 ;  /* 0x000000010200780c */ /* 0x000fe40004fc5470 */
[----:B------:R-:W-:Y:S02]  /*5720*/  PLOP3.LUT P2, PT, PT, PT, UP1, 0x80, 0x8 ;  /* 0x000000000008781c */ /* 0x000fe40003f4f018 */
[C---:B------:R-:W-:Y:S02]  /*5730*/  LEA.HI R5, R44.reuse, R44, RZ, 0x1 ;  /* 0x0000002c2c057211 */ /* 0x040fe400078f08ff */
[----:B------:R-:W-:Y:S02]  /*5740*/  SEL R2, RZ, 0xffffffff, P4 ;  /* 0xffffffffff027807 */ /* 0x000fe40002000000 */
[----:B------:R-:W-:Y:S01]  /*5750*/  P2R R64, PR, RZ, 0x40 ;  /* 0x00000040ff407803 */ /* 0x000fe20000000000 */
[C---:B------:R-:W-:Y:S01]  /*5760*/  IMAD.SHL.U32 R3, R5.reuse, 0x40, RZ ;  /* 0x0000004005037824 */ /* 0x040fe200078e00ff */
[----:B------:R-:W-:Y:S03]  /*5770*/  LOP3.LUT R5, R5, 0xffe, RZ, 0xc0, !PT ;  /* 0x00000ffe05057812 */ /* 0x000fe600078ec0ff */
[----:B------:R-:W-:Y:S02]  /*5780*/  @P6 SHF.L.U32 R11, R99, 0x1f, RZ ;  /* 0x0000001f630b6819 */ /* 0x000fe400000006ff */
[----:B------:R-:W-:Y:S01]  /*5790*/  @P2 SEL R2, R9, R2, !P3 ;  /* 0x0000000209022207 */ /* 0x000fe20005800000 */
[----:B------:R-:W-:Y:S01]  /*57a0*/  IMAD.IADD R48, R44, 0x1, -R5 ;  /* 0x000000012c307824 */ /* 0x000fe200078e0a05 */
[----:B------:R-:W1:Y:S01]  /*57b0*/  @P6 SYNCS.PHASECHK.TRANS64.TRYWAIT P1, [R0+URZ+0x80], R11 ;  /* 0x0000800b000065a7 */ /* 0x000e6200080211ff */
[----:B------:R-:W-:Y:S02]  /*57c0*/  LOP3.LUT R3, R3, 0xffffff80, RZ, 0xc0, !PT ;  /* 0xffffff8003037812 */ /* 0x000fe400078ec0ff */
[----:B------:R-:W-:Y:S03]  /*57d0*/  LOP3.LUT R2, R2, 0x1, RZ, 0xc0, !PT ;  /* 0x0000000102027812 */ /* 0x000fe600078ec0ff */
[----:B------:R-:W-:Y:S01]  /*57e0*/  IMAD.IADD R3, R46, 0x1, R3 ;  /* 0x000000012e037824 */ /* 0x000fe200078e0203 */
[----:B------:R-:W-:Y:S03]  /*57f0*/  ISETP.NE.U32.AND P5, PT, R2, 0x1, PT ;  /* 0x000000010200780c */ /* 0x000fe60003fa5070 */
[----:B------:R-:W-:Y:S01]  /*5800*/  IMAD R48, R48, 0x100000, R3 ;  /* 0x0010000030307824 */ /* 0x000fe200078e0203 */
[----:B------:R-:W-:Y:S01]  /*5810*/  P2R R72, PR, RZ, 0x20 ;  /* 0x00000020ff487803 */ /* 0x000fe20000000000 */
[----:B------:R3:W4:Y:S01]  /*5820*/  SYNCS.PHASECHK.TRANS64.TRYWAIT P0, [R108+URZ+0xd0], R7 ;  /* 0x0000d0076c0075a7 */ /* 0x00072200080011ff */
[----:B-1----:R-:W-:Y:S01]  /*5830*/  @P6 SEL R55, RZ, 0x1, !P1 ;  /* 0x00000001ff376807 */ /* 0x002fe20004800000 */
[----:B---3--:R-:W-:Y:S06]  /*5840*/  @!P6 BRA `(.L_x_91) ;  /* 0x000000000080e947 */ /* 0x008fec0003800000 */
[----:B------:R-:W-:Y:S01]  /*5850*/  @P5 IMAD R4, R100, 0x1000, R95 ;  /* 0x0000100064045824 */ /* 0x000fe200078e025f */
[----:B------:R-:W-:Y:S01]  /*5860*/  ISETP.NE.AND P1, PT, R55, RZ, PT ;  /* 0x000000ff3700720c */ /* 0x000fe20003f25270 */
[----:B------:R-:W-:Y:S01]  /*5870*/  BSSY B0, `(.L_x_92) ;  /* 0x000000b000007945 */ /* 0x000fe20003800000 */
[----:B------:R-:W-:Y:S01]  /*5880*/  CS2R R58, SRZ ;  /* 0x00000000003a7805 */ /* 0x000fe2000001ff00 */
[----:B------:R-:W-:Y:S01]  /*5890*/  @P5 VIADD R2, R4, UR49 ;  /* 0x0000003104025c36 */ /* 0x000fe20008000000 */
[----:B------:R-:W-:Y:S02]  /*58a0*/  CS2R R56, SRZ ;  /* 0x0000000000387805 */ /* 0x000fe4000001ff00 */
[----:B------:R-:W-:Y:S02]  /*58b0*/  CS2R R62, SRZ ;  /* 0x00000000003e7805 */ /* 0x000fe4000001ff00 */
[----:B------:R-:W-:Y:S01]  /*58c0*/  CS2R R60, SRZ ;  /* 0x00000000003c7805 */ /* 0x000fe2000001ff00 */
[----:B------:R-:W-:Y:S04]  /*58d0*/  @P5 IMAD R2, R103, -0x10, R2 ;  /* 0xfffffff067025824 */ /* 0x000fe800078e0202 */
[----:B------:R-:W-:Y:S05]  /*58e0*/  @P1 BRA `(.L_x_93) ;  /* 0x00000000000c1947 */ /* 0x000fea0003800000 */
[----:B------:R-:W-:Y:S04]  /*58f0*/  SHF.L.U32 R3, R99, 0x1f, RZ ;  /* 0x0000001f63037819 */ /* 0x000fe800000006ff */
[----:B------:R-:W1:Y:S02]  /*5900*/  SYNCS.PHASECHK.TRANS64.TRYWAIT P1, [R0+URZ+0x80], R3 ;  /* 0x00008003000075a7 */ /* 0x000e6400080211ff */
[----:B-1----:R-:W-:Y:S05]  /*5910*/  @!P1 BRA `(.L_x_94) ;  /* 0x0000002400709947 */ /* 0x002fea0003800000 */
.L_x_93:
[----:B------:R-:W-:Y:S05]  /*5920*/  BSYNC B0 ;  /* 0x0000000000007941 */ /* 0x000fea0003800000 */
.L_x_92:
[----:B------:R-:W-:Y:S01]  /*5930*/  ISETP.NE.AND P1, PT, R72, RZ, PT ;  /* 0x000000ff4800720c */ /* 0x000fe20003f25270 */
[----:B-1----:R-:W-:Y:S02]  /*5940*/  VIADD R3, R0, 0x90 ;  /* 0x0000009000037836 */ /* 0x002fe40000000000 */
[----:B------:R-:W-:Y:S02]  /*5950*/  IMAD.U32 R0, RZ, RZ, UR37 ;  /* 0x00000025ff007e24 */ /* 0x000fe4000f8e00ff */
[----:B------:R-:W-:Y:S03]  /*5960*/  VIADD R100, R100, 0x1 ;  /* 0x0000000164647836 */ /* 0x000fe60000000000 */
[----:B------:R-:W-:Y:S05]  /*5970*/  PRMT R0, R0, 0x654, R3 ;  /* 0x0000065400007816 */ /* 0x000fea0000000003 */
[----:B------:R1:W3:Y:S04]  /*5980*/  @P1 LDS.128 R56, [R4+UR49+0x200] ;  /* 0x0002003104381984 */ /* 0x0002e80008000c00 */
[----:B------:R1:W1:Y:S01]  /*5990*/  @P1 LDS.128 R60, [R2+0x210] ;  /* 0x00021000023c1984 */ /* 0x0002620000000c00 */
[C---:B------:R-:W-:Y:S01]  /*59a0*/  ISETP.NE.AND P1, PT, R100.reuse, 0x2, PT ;  /* 0x000000026400780c */ /* 0x040fe20003f25270 */
[----:B------:R-:W-:Y:S01]  /*59b0*/  @!PT LDS RZ, [RZ] ;  /* 0x00000000fffff984 */ /* 0x000fe20000000800 */
[----:B------:R-:W-:Y:S01]  /*59c0*/  @!PT LDS RZ, [RZ] ;  /* 0x00000000fffff984 */ /* 0x000fe20000000800 */
[----:B------:R-:W-:Y:S01]  /*59d0*/  @!PT LDS RZ, [RZ] ;  /* 0x00000000fffff984 */ /* 0x000fe20000000800 */
[----:B------:R-:W-:Y:S01]  /*59e0*/  @!PT LDS RZ, [RZ] ;  /* 0x00000000fffff984 */ /* 0x000fe20000000800 */
[----:B------:R5:W-:Y:S06]  /*59f0*/  MEMBAR.ALL.CTA ;  /* 0x0000000000007992 */ /* 0x000bec0000008000 */
[----:B-----5:R-:W5:Y:S01]  /*5a00*/  FENCE.VIEW.ASYNC.S ;  /* 0x00000000000073c6 */ /* 0x020f620000000000 */
[----:B------:R-:W-:Y:S01]  /*5a10*/  SEL R100, R100, RZ, P1 ;  /* 0x000000ff64647207 */ /* 0x000fe20000800000 */
[----:B-----5:R5:W-:Y:S02]  /*5a20*/  SYNCS.ARRIVE.TRANS64.RED.A1T0 RZ, [R0+URZ], RZ ;  /* 0x000000ff00ff79a7 */ /* 0x020be400081004ff */
[----:B-----5:R-:W-:Y:S04]  /*5a30*/  SEL R0, RZ, 0x1, P1 ;  /* 0x00000001ff007807 */ /* 0x020fe80000800000 */
[----:B---3--:R-:W-:Y:S02]  /*5a40*/  LOP3.LUT R99, R99, R0, RZ, 0x3c, !PT ;  /* 0x0000000063637212 */ /* 0x008fe400078e3cff */
.L_x_91:
[----:B------:R-:W-:Y:S05]  /*5a50*/  BSYNC B1 ;  /* 0x0000000000017941 */ /* 0x000fea0003800000 */
.L_x_90:
[----:B------:R-:W-:Y:S04]  /*5a60*/  SHF.R.U32.HI R3, RZ, 0x15, R48 ;  /* 0x00000015ff037819 */ /* 0x000fe80000011630 */
[----:B------:R-:W-:Y:S01]  /*5a70*/  LOP3.LUT P1, RZ, R3, 0x3, R96, 0x48, !PT ;  /* 0x0000000303ff7812 */ /* 0x000fe20007824860 */
[----:B------:R-:W-:Y:S01]  /*5a80*/  @!UPT UIADD3 URZ, UPT, UPT, URZ, URZ, URZ ;  /* 0x000000fffffff290 */ /* 0x000fe2000fffe0ff */
[----:B----4-:R-:W-:Y:S11]  /*5a90*/  @P0 BRA `(.L_x_95) ;  /* 0x0000000000080947 */ /* 0x010ff60003800000 */
[----:B------:R-:W3:Y:S02]  /*5aa0*/  SYNCS.PHASECHK.TRANS64.TRYWAIT P0, [R108+URZ+0xd0], R7 ;  /* 0x0000d0076c0075a7 */ /* 0x000ee400080011ff */
[----:B---3--:R-:W-:Y:S05]  /*5ab0*/  @!P0 BRA `(.L_x_96) ;  /* 0x00000024001c8947 */ /* 0x008fea0003800000 */
.L_x_95:
[----:B------:R-:W-:Y:S05]  /*5ac0*/  @!P1 BRA `(.L_x_97) ;  /* 0x0000000000409947 */ /* 0x000fea0003800000 */
[----:B------:R-:W4:Y:S01]  /*5ad0*/  LDCU.64 UR8, c[0x4][0x70] ;  /* 0x01000e00ff0877ac */ /* 0x000f220008000a00 */
[----:B------:R-:W-:Y:S01]  /*5ae0*/  MOV R3, 0x0 ;  /* 0x0000000000037802 */ /* 0x000fe20000000f00 */
[----:B------:R-:W-:Y:S02]  /*5af0*/  HFMA2 R12, -RZ, RZ, 0, 5.9604644775390625e-08 ;  /* 0x00000001ff0c7431 */ /* 0x000fe400000001ff */
[----:B------:R-:W-:Y:S02]  /*5b00*/  IMAD.MOV.U32 R8, RZ, RZ, 0x192 ;  /* 0x00000192ff087424 */ /* 0x000fe400078e00ff */
[----:B------:R-:W-:Y:S01]  /*5b10*/  IMAD.MOV.U32 R13, RZ, RZ, RZ ;  /* 0x000000ffff0d7224 */ /* 0x000fe200078e00ff */
[----:B------:R-:W3:Y:S01]  /*5b20*/  LDCU.64 UR6, c[0x4][0x78] ;  /* 0x01000f00ff0677ac */ /* 0x000ee20008000a00 */
[----:B-1----:R-:W1:Y:S01]  /*5b30*/  LDC.64 R2, c[0x4][R3] ;  /* 0x0100000003027b82 */ /* 0x002e620000000a00 */
[----:B------:R-:W5:Y:S01]  /*5b40*/  LDCU.64 UR4, c[0x4][0x10] ;  /* 0x01000200ff0477ac */ /* 0x000f620008000a00 */
[----:B----4-:R-:W-:Y:S01]  /*5b50*/  MOV R5, UR9 ;  /* 0x0000000900057c02 */ /* 0x010fe20008000f00 */
[----:B------:R-:W-:Y:S01]  /*5b60*/  IMAD.U32 R4, RZ, RZ, UR8 ;  /* 0x00000008ff047e24 */ /* 0x000fe2000f8e00ff */
[----:B---3--:R-:W-:Y:S01]  /*5b70*/  MOV R7, UR7 ;  /* 0x0000000700077c02 */ /* 0x008fe20008000f00 */
[----:B------:R-:W-:Y:S01]  /*5b80*/  IMAD.U32 R6, RZ, RZ, UR6 ;  /* 0x00000006ff067e24 */ /* 0x000fe2000f8e00ff */
[----:B-----5:R-:W-:Y:S01]  /*5b90*/  MOV R11, UR5 ;  /* 0x00000005000b7c02 */ /* 0x020fe20008000f00 */
[----:B------:R-:W-:Y:S02]  /*5ba0*/  IMAD.U32 R10, RZ, RZ, UR4 ;  /* 0x00000004ff0a7e24 */ /* 0x000fe4000f8e00ff */
[----:B------:R-:W-:Y:S07]  /*5bb0*/  LEPC R20, `(.L_x_97) ;  /* 0x000000001014794e */ /* 0x000fee0000000000 */
[----:B-12---:R-:W-:Y:S05]  /*5bc0*/  CALL.ABS.NOINC R2 ;  /* 0x0000000002007343 */ /* 0x006fea0003c00000 */
.L_x_97:
[----:B------:R-:W-:Y:S05]  /*5bd0*/  WARPSYNC.ALL ;  /* 0x0000000000007948 */ /* 0x000fea0003800000 */
[----:B------:R-:W-:Y:S01]  /*5be0*/  R2UR UR4, R48 ;  /* 0x00000000300472ca */ /* 0x000fe200000e0000 */
[----:B------:R-:W-:Y:S01]  /*5bf0*/  BSSY.RECONVERGENT B0, `(.L_x_98) ;  /* 0x00000a0000007945 */ /* 0x000fe20003800200 */
[C---:B------:R-:W-:Y:S02]  /*5c00*/  SHF.L.U32 R51, R56.reuse, 0x10, RZ ;  /* 0x0000001038337819 */ /* 0x040fe400000006ff */
[C---:B------:R-:W-:Y:S02]  /*5c10*/  PRMT R49, R56.reuse, 0x8880, RZ ;  /* 0x0000888038317816 */ /* 0x040fe400000000ff */
[----:B------:R-:W-:Y:S02]  /*5c20*/  SHF.R.S32.HI R51, RZ, 0x18, R51 ;  /* 0x00000018ff337819 */ /* 0x000fe40000011433 */
[----:B------:R-:W-:Y:S02]  /*5c30*/  SHF.L.U32 R52, R56, 0x8, RZ ;  /* 0x0000000838347819 */ /* 0x000fe400000006ff */
[C---:B------:R-:W-:Y:S02]  /*5c40*/  PRMT R54, R58.reuse, 0x8880, RZ ;  /* 0x000088803a367816 */ /* 0x040fe400000000ff */
[----:B------:R-:W-:Y:S01]  /*5c50*/  SHF.L.U32 R53, R58, 0x8, RZ ;  /* 0x000000083a357819 */ /* 0x000fe200000006ff */
[----:B-1-3--:R-:W-:Y:S01]  /*5c60*/  LDTM.16dp32bit_t0_t15.x32 R4, tmem[UR4] ;  /* 0x00000004000479ee */ /* 0x00afe20008a80000 */
[----:B------:R-:W2:Y:S01]  /*5c70*/  LDTM.16dp32bit_t16_t31.x32 R4, tmem[UR4+0x20] ;  /* 0x00002004000479ee */ /* 0x000ea20008aa0000 */
[----:B------:R-:W-:Y:S02]  /*5c80*/  ISETP.NE.AND P6, PT, R64, RZ, PT ;  /* 0x000000ff4000720c */ /* 0x000fe40003fc5270 */
[----:B------:R-:W-:Y:S02]  /*5c90*/  IADD3 R74, PT, PT, R95, UR49, RZ ;  /* 0x000000315f4a7c10 */ /* 0x000fe4000fffe0ff */
[----:B------:R-:W-:Y:S02]  /*5ca0*/  SHF.L.U32 R73, R97, 0x4, RZ ;  /* 0x0000000461497819 */ /* 0x000fe400000006ff */
[----:B------:R-:W-:Y:S02]  /*5cb0*/  SHF.R.S32.HI R53, RZ, 0x18, R53 ;  /* 0x00000018ff357819 */ /* 0x000fe40000011435 */
[----:B------:R-:W-:Y:S02]  /*5cc0*/  IADD3 R112, PT, PT, R74, R73, RZ ;  /* 0x000000494a707210 */ /* 0x000fe40007ffe0ff */
[----:B------:R-:W-:Y:S01]  /*5cd0*/  ISETP.NE.AND P0, PT, R105, RZ, PT ;  /* 0x000000ff6900720c */ /* 0x000fe20003f05270 */
[C---:B--2---:R-:W-:Y:S02]  /*5ce0*/  IMAD R0, R47.reuse, R4, RZ ;  /* 0x000000042f007224 */ /* 0x044fe400078e02ff */
[----:B------:R-:W-:Y:S02]  /*5cf0*/  IMAD R2, R47, R5, RZ ;  /* 0x000000052f027224 */ /* 0x000fe400078e02ff */
[----:B------:R-:W-:Y:S01]  /*5d00*/  IMAD R0, R49, R50, R0 ;  /* 0x0000003231007224 */ /* 0x000fe200078e0200 */
[----:B------:R-:W-:Y:S01]  /*5d10*/  SHF.R.S32.HI R49, RZ, 0x18, R52 ;  /* 0x00000018ff317819 */ /* 0x000fe20000011434 */
[----:B------:R-:W-:Y:S01]  /*5d20*/  IMAD R3, R47, R6, RZ ;  /* 0x000000062f037224 */ /* 0x000fe200078e02ff */
[----:B------:R-:W-:Y:S01]  /*5d30*/  SHF.L.U32 R52, R57, 0x10, RZ ;  /* 0x0000001039347819 */ /* 0x000fe200000006ff */
[-C--:B------:R-:W-:Y:S01]  /*5d40*/  IMAD R2, R51, R50.reuse, R2 ;  /* 0x0000003233027224 */ /* 0x080fe200078e0202 */
[----:B------:R-:W-:Y:S01]  /*5d50*/  SHF.R.S32.HI R51, RZ, 0x18, R56 ;  /* 0x00000018ff337819 */ /* 0x000fe20000011438 */
[----:B------:R-:W-:Y:S02]  /*5d60*/  IMAD R7, R47, R7, RZ ;  /* 0x000000072f077224 */ /* 0x000fe400078e02ff */
[-C--:B------:R-:W-:Y:S01]  /*5d70*/  IMAD R3, R49, R50.reuse, R3 ;  /* 0x0000003231037224 */ /* 0x080fe200078e0203 */
[----:B------:R-:W-:Y:S01]  /*5d80*/  PRMT R49, R57, 0x8880, RZ ;  /* 0x0000888039317816 */ /* 0x000fe200000000ff */
[----:B------:R-:W-:Y:S01]  /*5d90*/  IMAD R7, R51, R50, R7 ;  /* 0x0000003233077224 */ /* 0x000fe200078e0207 */
[----:B------:R-:W-:Y:S01]  /*5da0*/  SHF.R.S32.HI R51, RZ, 0x18, R52 ;  /* 0x00000018ff337819 */ /* 0x000fe20000011434 */
[----:B------:R-:W-:Y:S02]  /*5db0*/  IMAD R4, R47, R8, RZ ;  /* 0x000000082f047224 */ /* 0x000fe400078e02ff */
[----:B------:R-:W-:Y:S01]  /*5dc0*/  IMAD.SHL.U32 R52, R57, 0x100, RZ ;  /* 0x0000010039347824 */ /* 0x000fe200078e00ff */
[----:B------:R-:W-:Y:S01]  /*5dd0*/  I2IP.S8.S32.SAT R65, R7, R3, RZ ;  /* 0x0000000307417239 */ /* 0x000fe200000014ff */
[----:B------:R-:W-:Y:S02]  /*5de0*/  IMAD R5, R47, R9, RZ ;  /* 0x000000092f057224 */ /* 0x000fe400078e02ff */
[----:B------:R-:W-:Y:S01]  /*5df0*/  IMAD R4, R49, R50, R4 ;  /* 0x0000003231047224 */ /* 0x000fe200078e0204 */
[----:B------:R-:W-:Y:S01]  /*5e00*/  SHF.R.S32.HI R49, RZ, 0x18, R52 ;  /* 0x00000018ff317819 */ /* 0x000fe20000011434 */
[----:B------:R-:W-:Y:S01]  /*5e10*/  IMAD R6, R47, R10, RZ ;  /* 0x0000000a2f067224 */ /* 0x000fe200078e02ff */
[----:B------:R-:W-:Y:S01]  /*5e20*/  I2IP.S8.S32.SAT R64, R2, R0, R65 ;  /* 0x0000000002407239 */ /* 0x000fe20000001441 */
[-C--:B------:R-:W-:Y:S01]  /*5e30*/  IMAD R5, R51, R50.reuse, R5 ;  /* 0x0000003233057224 */ /* 0x080fe200078e0205 */
[----:B------:R-:W-:Y:S01]  /*5e40*/  SHF.L.U32 R52, R58, 0x10, RZ ;  /* 0x000000103a347819 */ /* 0x000fe200000006ff */
[----:B------:R-:W-:Y:S01]  /*5e50*/  IMAD R11, R47, R11, RZ ;  /* 0x0000000b2f0b7224 */ /* 0x000fe200078e02ff */
[----:B------:R-:W-:Y:S01]  /*5e60*/  SHF.R.S32.HI R51, RZ, 0x18, R57 ;  /* 0x00000018ff337819 */ /* 0x000fe20000011439 */
[----:B------:R-:W-:Y:S01]  /*5e70*/  IMAD R6, R49, R50, R6 ;  /* 0x0000003231067224 */ /* 0x000fe200078e0206 */
[----:B------:R-:W-:Y:S01]  /*5e80*/  SHF.R.S32.HI R52, RZ, 0x18, R52 ;  /* 0x00000018ff347819 */ /* 0x000fe20000011434 */
[C---:B------:R-:W-:Y:S02]  /*5e90*/  IMAD R8, R47.reuse, R12, RZ ;  /* 0x0000000c2f087224 */ /* 0x040fe400078e02ff */
[----:B------:R-:W-:Y:S02]  /*5ea0*/  IMAD.MOV.U32 R49, RZ, RZ, R54 ;  /* 0x000000ffff317224 */ /* 0x000fe400078e0036 */
[----:B------:R-:W-:Y:S02]  /*5eb0*/  IMAD R9, R47, R13, RZ ;  /* 0x0000000d2f097224 */ /* 0x000fe400078e02ff */
[----:B------:R-:W-:Y:S01]  /*5ec0*/  IMAD R11, R51, R50, R11 ;  /* 0x00000032330b7224 */ /* 0x000fe200078e020b */
[----:B------:R-:W-:Y:S01]  /*5ed0*/  SHF.R.S32.HI R51, RZ, 0x18, R58 ;  /* 0x00000018ff337819 */ /* 0x000fe2000001143a */
[----:B------:R-:W-:Y:S02]  /*5ee0*/  IMAD R10, R47, R14, RZ ;  /* 0x0000000e2f0a7224 */ /* 0x000fe400078e02ff */
[----:B------:R-:W-:Y:S01]  /*5ef0*/  IMAD R8, R49, R50, R8 ;  /* 0x0000003231087224 */ /* 0x000fe200078e0208 */
[----:B------:R-:W-:Y:S01]  /*5f00*/  I2IP.S8.S32.SAT R65, R11, R6, RZ ;  /* 0x000000060b417239 */ /* 0x000fe200000014ff */
[----:B------:R-:W-:Y:S01]  /*5f10*/  IMAD R15, R47, R15, RZ ;  /* 0x0000000f2f0f7224 */ /* 0x000fe200078e02ff */
[----:B------:R-:W-:Y:S01]  /*5f20*/  PRMT R49, R59, 0x8880, RZ ;  /* 0x000088803b317816 */ /* 0x000fe200000000ff */
[----:B------:R-:W-:Y:S01]  /*5f30*/  IMAD R9, R52, R50, R9 ;  /* 0x0000003234097224 */ /* 0x000fe200078e0209 */
[----:B------:R-:W-:Y:S01]  /*5f40*/  I2IP.S8.S32.SAT R65, R5, R4, R65 ;  /* 0x0000000405417239 */ /* 0x000fe20000001441 */
[-C--:B------:R-:W-:Y:S01]  /*5f50*/  IMAD R10, R53, R50.reuse, R10 ;  /* 0x00000032350a7224 */ /* 0x080fe200078e020a */
[----:B------:R-:W-:Y:S01]  /*5f60*/  SHF.L.U32 R53, R59, 0x8, RZ ;  /* 0x000000083b357819 */ /* 0x000fe200000006ff */
[----:B------:R-:W-:Y:S01]  /*5f70*/  IMAD R15, R51, R50, R15 ;  /* 0x00000032330f7224 */ /* 0x000fe200078e020f */
[----:B------:R-:W-:Y:S01]  /*5f80*/  SHF.L.U32 R51, R59, 0x10, RZ ;  /* 0x000000103b337819 */ /* 0x000fe200000006ff */
[C---:B------:R-:W-:Y:S01]  /*5f90*/  IMAD R12, R47.reuse, R16, RZ ;  /* 0x000000102f0c7224 */ /* 0x040fe200078e02ff */
[----:B------:R-:W-:Y:S01]  /*5fa0*/  SHF.R.S32.HI R53, RZ, 0x18, R53 ;  /* 0x00000018ff357819 */ /* 0x000fe20000011435 */
[C---:B------:R-:W-:Y:S01]  /*5fb0*/  IMAD R13, R47.reuse, R17, RZ ;  /* 0x000000112f0d7224 */ /* 0x040fe200078e02ff */
[----:B------:R-:W-:Y:S01]  /*5fc0*/  SHF.R.S32.HI R51, RZ, 0x18, R51 ;  /* 0x00000018ff337819 */ /* 0x000fe20000011433 */
[----:B------:R-:W-:Y:S01]  /*5fd0*/  IMAD R14, R47, R18, RZ ;  /* 0x000000122f0e7224 */ /* 0x000fe200078e02ff */
[----:B------:R-:W-:Y:S01]  /*5fe0*/  I2IP.S8.S32.SAT R66, R15, R10, RZ ;  /* 0x0000000a0f427239 */ /* 0x000fe200000014ff */
[----:B------:R-:W-:Y:S01]  /*5ff0*/  IMAD R12, R49, R50, R12 ;  /* 0x00000032310c7224 */ /* 0x000fe200078e020c */
[----:B------:R-:W-:Y:S01]  /*6000*/  SHF.R.S32.HI R49, RZ, 0x18, R59 ;  /* 0x00000018ff317819 */ /* 0x000fe2000001143b */
[----:B------:R-:W-:Y:S01]  /*6010*/  IMAD R19, R47, R19, RZ ;  /* 0x000000132f137224 */ /* 0x000fe200078e02ff */
[----:B------:R-:W-:Y:S01]  /*6020*/  I2IP.S8.S32.SAT R66, R9, R8, R66 ;  /* 0x0000000809427239 */ /* 0x000fe20000001442 */
[-C--:B------:R-:W-:Y:S01]  /*6030*/  IMAD R13, R51, R50.reuse, R13 ;  /* 0x00000032330d7224 */ /* 0x080fe200078e020d */
[C---:B------:R-:W-:Y:S01]  /*6040*/  PRMT R51, R60.reuse, 0x8880, RZ ;  /* 0x000088803c337816 */ /* 0x040fe200000000ff */
[-C--:B------:R-:W-:Y:S01]  /*6050*/  IMAD R14, R53, R50.reuse, R14 ;  /* 0x00000032350e7224 */ /* 0x080fe200078e020e */
[----:B------:R-:W-:Y:S01]  /*6060*/  PRMT R53, R61, 0x8880, RZ ;  /* 0x000088803d357816 */ /* 0x000fe200000000ff */
[----:B------:R-:W-:Y:S01]  /*6070*/  IMAD R19, R49, R50, R19 ;  /* 0x0000003231137224 */ /* 0x000fe200078e0213 */
[----:B------:R-:W-:Y:S01]  /*6080*/  MOV R49, R51 ;  /* 0x0000003300317202 */ /* 0x000fe20000000f00 */
[----:B------:R-:W-:Y:S02]  /*6090*/  IMAD R16, R47, R20, RZ ;  /* 0x000000142f107224 */ /* 0x000fe400078e02ff */
[C---:B------:R-:W-:Y:S01]  /*60a0*/  IMAD.U32 R52, R60.reuse, 0x10000, RZ ;  /* 0x000100003c347824 */ /* 0x040fe200078e00ff */
[----:B------:R-:W-:Y:S01]  /*60b0*/  I2IP.S8.S32.SAT R67, R19, R14, RZ ;  /* 0x0000000e13437239 */ /* 0x000fe200000014ff */
[----:B------:R-:W-:Y:S01]  /*60c0*/  IMAD R16, R49, R50, R16 ;  /* 0x0000003231107224 */ /* 0x000fe200078e0210 */
[----:B------:R-:W-:Y:S01]  /*60d0*/  SHF.L.U32 R49, R60, 0x8, RZ ;  /* 0x000000083c317819 */ /* 0x000fe200000006ff */
[C---:B------:R-:W-:Y:S01]  /*60e0*/  IMAD R17, R47.reuse, R21, RZ ;  /* 0x000000152f117224 */ /* 0x040fe200078e02ff */
[----:B------:R-:W-:Y:S01]  /*60f0*/  SHF.R.S32.HI R51, RZ, 0x18, R52 ;  /* 0x00000018ff337819 */ /* 0x000fe20000011434 */
[C---:B------:R-:W-:Y:S01]  /*6100*/  IMAD R18, R47.reuse, R22, RZ ;  /* 0x000000162f127224 */ /* 0x040fe200078e02ff */
[----:B------:R-:W-:Y:S01]  /*6110*/  SHF.R.S32.HI R49, RZ, 0x18, R49 ;  /* 0x00000018ff317819 */ /* 0x000fe20000011431 */
[----:B------:R-:W-:Y:S01]  /*6120*/  IMAD R23, R47, R23, RZ ;  /* 0x000000172f177224 */ /* 0x000fe200078e02ff */
[----:B------:R-:W-:Y:S01]  /*6130*/  I2IP.S8.S32.SAT R67, R13, R12, R67 ;  /* 0x0000000c0d437239 */ /* 0x000fe20000001443 */
[----:B------:R-:W-:Y:S01]  /*6140*/  IMAD R17, R51, R50, R17 ;  /* 0x0000003233117224 */ /* 0x000fe200078e0211 */
[C---:B------:R-:W-:Y:S01]  /*6150*/  SHF.L.U32 R52, R61.reuse, 0x10, RZ ;  /* 0x000000103d347819 */ /* 0x040fe200000006ff */
[----:B------:R-:W-:Y:S01]  /*6160*/  IMAD.SHL.U32 R54, R61, 0x100, RZ ;  /* 0x000001003d367824 */ /* 0x000fe200078e00ff */
[----:B------:R-:W-:Y:S01]  /*6170*/  SHF.R.S32.HI R51, RZ, 0x18, R60 ;  /* 0x00000018ff337819 */ /* 0x000fe2000001143c */
[----:B------:R-:W-:Y:S01]  /*6180*/  IMAD R20, R47, R24, RZ ;  /* 0x000000182f147224 */ /* 0x000fe200078e02ff */
[----:B------:R1:W-:Y:S01]  /*6190*/  STS.128 [R95+UR49+0x2200], R64 ;  /* 0x002200405f007988 */ /* 0x0003e20008000c31 */
[-C--:B------:R-:W-:Y:S01]  /*61a0*/  IMAD R18, R49, R50.reuse, R18 ;  /* 0x0000003231127224 */ /* 0x080fe200078e0212 */
[----:B------:R-:W-:Y:S01]  /*61b0*/  SHF.R.S32.HI R52, RZ, 0x18, R52 ;  /* 0x00000018ff347819 */ /* 0x000fe20000011434 */
[----:B------:R-:W-:Y:S01]  /*61c0*/  IMAD R21, R47, R25, RZ ;  /* 0x000000192f157224 */ /* 0x000fe200078e02ff */
[----:B------:R-:W-:Y:S01]  /*61d0*/  SHF.R.S32.HI R49, RZ, 0x18, R54 ;  /* 0x00000018ff317819 */ /* 0x000fe20000011436 */
[----:B------:R-:W-:Y:S01]  /*61e0*/  IMAD R23, R51, R50, R23 ;  /* 0x0000003233177224 */ /* 0x000fe200078e0217 */
[----:B------:R-:W-:Y:S01]  /*61f0*/  SHF.R.S32.HI R51, RZ, 0x18, R61 ;  /* 0x00000018ff337819 */ /* 0x000fe2000001143d */
[----:B------:R-:W-:Y:S01]  /*6200*/  IMAD R22, R47, R26, RZ ;  /* 0x0000001a2f167224 */ /* 0x000fe200078e02ff */
[----:B------:R-:W-:Y:S01]  /*6210*/  SHF.R.S32.HI R54, RZ, 0x18, R63 ;  /* 0x00000018ff367819 */ /* 0x000fe2000001143f */
[----:B------:R-:W-:Y:S01]  /*6220*/  IMAD R20, R53, R50, R20 ;  /* 0x0000003235147224 */ /* 0x000fe200078e0214 */
[----:B------:R-:W-:Y:S01]  /*6230*/  I2IP.S8.S32.SAT R68, R23, R18, RZ ;  /* 0x0000001217447239 */ /* 0x000fe200000014ff */
[----:B------:R-:W-:Y:S01]  /*6240*/  IMAD R27, R47, R27, RZ ;  /* 0x0000001b2f1b7224 */ /* 0x000fe200078e02ff */
[----:B------:R-:W-:Y:S01]  /*6250*/  SHF.L.U32 R53, R62, 0x8, RZ ;  /* 0x000000083e357819 */ /* 0x000fe200000006ff */
[-C--:B------:R-:W-:Y:S01]  /*6260*/  IMAD R21, R52, R50.reuse, R21 ;  /* 0x0000003234157224 */ /* 0x080fe200078e0215 */
[C---:B------:R-:W-:Y:S01]  /*6270*/  SHF.L.U32 R52, R62.reuse, 0x10, RZ ;  /* 0x000000103e347819 */ /* 0x040fe200000006ff */
[----:B------:R-:W-:Y:S01]  /*6280*/  IMAD R22, R49, R50, R22 ;  /* 0x0000003231167224 */ /* 0x000fe200078e0216 */
[----:B------:R-:W-:Y:S01]  /*6290*/  PRMT R49, R62, 0x8880, RZ ;  /* 0x000088803e317816 */ /* 0x000fe200000000ff */
[----:B------:R-:W-:Y:S01]  /*62a0*/  IMAD R24, R47, R28, RZ ;  /* 0x0000001c2f187224 */ /* 0x000fe200078e02ff */
[----:B------:R-:W-:Y:S01]  /*62b0*/  I2IP.S8.S32.SAT R68, R17, R16, R68 ;  /* 0x0000001011447239 */ /* 0x000fe20000001444 */
[----:B------:R-:W-:Y:S01]  /*62c0*/  IMAD R27, R51, R50, R27 ;  /* 0x00000032331b7224 */ /* 0x000fe200078e021b */
[----:B------:R-:W-:Y:S01]  /*62d0*/  SHF.R.S32.HI R51, RZ, 0x18, R52 ;  /* 0x00000018ff337819 */ /* 0x000fe20000011434 */
[C---:B------:R-:W-:Y:S01]  /*62e0*/  IMAD R25, R47.reuse, R29, RZ ;  /* 0x0000001d2f197224 */ /* 0x040fe200078e02ff */
[----:B------:R-:W-:Y:S01]  /*62f0*/  SHF.R.S32.HI R53, RZ, 0x18, R53 ;  /* 0x00000018ff357819 */ /* 0x000fe20000011435 */
[----:B------:R-:W-:Y:S01]  /*6300*/  IMAD R26, R47, R30, RZ ;  /* 0x0000001e2f1a7224 */ /* 0x000fe200078e02ff */
[----:B------:R-:W-:Y:S01]  /*6310*/  I2IP.S8.S32.SAT R69, R27, R22, RZ ;  /* 0x000000161b457239 */ /* 0x000fe200000014ff */
[-C--:B------:R-:W-:Y:S01]  /*6320*/  IMAD R24, R49, R50.reuse, R24 ;  /* 0x0000003231187224 */ /* 0x080fe200078e0218 */
[----:B------:R-:W-:Y:S01]  /*6330*/  SHF.L.U32 R52, R63, 0x10, RZ ;  /* 0x000000103f347819 */ /* 0x000fe200000006ff */
[----:B------:R-:W-:Y:S01]  /*6340*/  IMAD R25, R51, R50, R25 ;  /* 0x0000003233197224 */ /* 0x000fe200078e0219 */
[----:B------:R-:W-:Y:S01]  /*6350*/  I2IP.S8.S32.SAT R69, R21, R20, R69 ;  /* 0x0000001415457239 */ /* 0x000fe20000001445 */
[----:B------:R-:W-:Y:S01]  /*6360*/  IMAD R26, R53, R50, R26 ;  /* 0x00000032351a7224 */ /* 0x000fe200078e021a */
[----:B------:R-:W-:Y:S01]  /*6370*/  SHF.R.S32.HI R49, RZ, 0x18, R62 ;  /* 0x00000018ff317819 */ /* 0x000fe2000001143e */
[----:B------:R-:W-:Y:S01]  /*6380*/  IMAD R31, R47, R31, RZ ;  /* 0x0000001f2f1f7224 */ /* 0x000fe200078e02ff */
[C---:B------:R-:W-:Y:S01]  /*6390*/  PRMT R51, R63.reuse, 0x8880, RZ ;  /* 0x000088803f337816 */ /* 0x040fe200000000ff */
[----:B------:R-:W-:Y:S01]  /*63a0*/  IMAD.SHL.U32 R53, R63, 0x100, RZ ;  /* 0x000001003f357824 */ /* 0x000fe200078e00ff */
[----:B------:R-:W-:Y:S01]  /*63b0*/  SHF.R.S32.HI R52, RZ, 0x18, R52 ;  /* 0x00000018ff347819 */ /* 0x000fe20000011434 */
[C---:B------:R-:W-:Y:S02]  /*63c0*/  IMAD R28, R47.reuse, R32, RZ ;  /* 0x000000202f1c7224 */ /* 0x040fe400078e02ff */
[----:B------:R-:W-:Y:S01]  /*63d0*/  IMAD R29, R47, R33, RZ ;  /* 0x000000212f1d7224 */ /* 0x000fe200078e02ff */
[----:B------:R-:W-:Y:S01]  /*63e0*/  SHF.R.S32.HI R53, RZ, 0x18, R53 ;  /* 0x00000018ff357819 */ /* 0x000fe20000011435 */
[-C--:B------:R-:W-:Y:S02]  /*63f0*/  IMAD R31, R49, R50.reuse, R31 ;  /* 0x00000032311f7224 */ /* 0x080fe400078e021f */
[----:B------:R-:W-:Y:S02]  /*6400*/  IMAD R28, R51, R50, R28 ;  /* 0x00000032331c7224 */ /* 0x000fe400078e021c */
[----:B------:R-:W-:Y:S01]  /*6410*/  IMAD R30, R47, R34, RZ ;  /* 0x000000222f1e7224 */ /* 0x000fe200078e02ff */
[----:B------:R-:W-:Y:S01]  /*6420*/  I2IP.S8.S32.SAT R75, R31, R26, RZ ;  /* 0x0000001a1f4b7239 */ /* 0x000fe200000014ff */
[----:B------:R-:W-:Y:S02]  /*6430*/  IMAD R29, R52, R50, R29 ;  /* 0x00000032341d7224 */ /* 0x000fe400078e021d */
[----:B------:R-:W-:Y:S01]  /*6440*/  IMAD R35, R47, R35, RZ ;  /* 0x000000232f237224 */ /* 0x000fe200078e02ff */
[----:B------:R-:W-:Y:S01]  /*6450*/  I2IP.S8.S32.SAT R70, R25, R24, R75 ;  /* 0x0000001819467239 */ /* 0x000fe2000000144b */
[-C--:B------:R-:W-:Y:S01]  /*6460*/  IMAD R30, R53, R50.reuse, R30 ;  /* 0x00000032351e7224 */ /* 0x080fe200078e021e */
[----:B------:R-:W-:Y:S01]  /*6470*/  LEA R75, R100, UR49, 0x3 ;  /* 0x00000031644b7c11 */ /* 0x000fe2000f8e18ff */
[----:B------:R-:W-:Y:S05]  /*6480*/  IMAD R35, R54, R50, R35 ;  /* 0x0000003236237224 */ /* 0x000fea00078e0223 */
[----:B------:R-:W-:Y:S04]  /*6490*/  I2IP.S8.S32.SAT R76, R35, R30, RZ ;  /* 0x0000001e234c7239 */ /* 0x000fe800000014ff */
[----:B------:R-:W-:Y:S02]  /*64a0*/  I2IP.S8.S32.SAT R71, R29, R28, R76 ;  /* 0x0000001c1d477239 */ /* 0x000fe4000000144c */
[----:B------:R-:W-:Y:S03]  /*64b0*/  @P6 SHF.L.U32 R76, R99, 0x1f, RZ ;  /* 0x0000001f634c6819 */ /* 0x000fe600000006ff */
[----:B------:R1:W-:Y:S01]  /*64c0*/  STS.128 [R112+0x2210], R68 ;  /* 0x0022104470007388 */ /* 0x0003e20000000c00 */
[----:B------:R-:W-:Y:S01]  /*64d0*/  @!PT LDS RZ, [RZ] ;  /* 0x00000000fffff984 */ /* 0x000fe20000000800 */
[----:B------:R-:W-:Y:S01]  /*64e0*/  @!PT LDS RZ, [RZ] ;  /* 0x00000000fffff984 */ /* 0x000fe20000000800 */
[----:B------:R-:W-:Y:S01]  /*64f0*/  @!PT LDS RZ, [RZ] ;  /* 0x00000000fffff984 */ /* 0x000fe20000000800 */
[----:B------:R-:W-:Y:S01]  /*6500*/  @!PT LDS RZ, [RZ] ;  /* 0x00000000fffff984 */ /* 0x000fe20000000800 */
[----:B------:R2:W-:Y:S07]  /*6510*/  MEMBAR.ALL.CTA ;  /* 0x0000000000007992 */ /* 0x0005ee0000008000 */
[----:B--2---:R-:W2:Y:S02]  /*6520*/  FENCE.VIEW.ASYNC.S ;  /* 0x00000000000073c6 */ /* 0x004ea40000000000 */
[----:B--2---:R-:W-:Y:S06]  /*6530*/  BAR.SYNC.DEFER_BLOCKING 0x1, 0x80 ;  /* 0x0042000000007b1d */ /* 0x004fec0000010000 */
[----:B------:R-:W-:Y:S05]  /*6540*/  @P0 BRA `(.L_x_99) ;  /* 0x0000000000280947 */ /* 0x000fea0003800000 */
[----:B------:R-:W-:Y:S02]  /*6550*/  UIADD3 UR4, UPT, UPT, UR49, 0x2200, URZ ;  /* 0x0000220031047890 */ /* 0x000fe4000fffe0ff */
[----:B------:R-:W-:Y:S01]  /*6560*/  UIADD3 UR6, UP0, UPT, UR52, 0x680, URZ ;  /* 0x0000068034067890 */ /* 0x000fe2000ff1e0ff */
[----:B------:R-:W-:Y:S03]  /*6570*/  UMOV UR43, UR36 ;  /* 0x00000024002b7c82 */ /* 0x000fe60008000000 */
[----:B------:R-:W-:Y:S01]  /*6580*/  MOV R104, UR4 ;  /* 0x0000000400687c02 */ /* 0x000fe20008000f00 */
[----:B------:R-:W-:Y:S03]  /*6590*/  UIADD3.X UR7, UPT, UPT, URZ, UR53, URZ, UP0, !UPT ;  /* 0x00000035ff077290 */ /* 0x000fe600087fe4ff */
[----:B------:R-:W-:Y:S11]  /*65a0*/  R2UR UR40, R104 ;  /* 0x00000000682872ca */ /* 0x000ff600000e0000 */
[----:B------:R-:W-:Y:S02]  /*65b0*/  @!UPT UIADD3 URZ, UPT, UPT, URZ, URZ, URZ ;  /* 0x000000fffffff290 */ /* 0x000fe4000fffe0ff */
[----:B------:R2:W-:Y:S01]  /*65c0*/  UTMASTG.3D [UR40], [UR6] ;  /* 0x00000028060073b5 */ /* 0x0005e20008010000 */
[----:B------:R0:W-:Y:S01]  /*65d0*/  UTMACMDFLUSH ;  /* 0x00000000000079b7 */ /* 0x0001e20000000000 */
[----:B--2---:R-:W-:Y:S04]  /*65e0*/  DEPBAR.LE SB0, 0x1 ;  /* 0x000080400000791a */ /* 0x004fe80000000000 */
.L_x_99:
[----:B------:R-:W-:Y:S05]  /*65f0*/  BSYNC.RECONVERGENT B0 ;  /* 0x0000000000007941 */ /* 0x000fea0003800200 */
.L_x_98:
[----:B------:R-:W-:Y:S06]  /*6600*/  BAR.SYNC.DEFER_BLOCKING 0x1, 0x80 ;  /* 0x0042000000007b1d */ /* 0x000fec0000010000 */
[----:B------:R-:W2:Y:S01]  /*6610*/  @P6 SYNCS.PHASECHK.TRANS64.TRYWAIT P0, [R75+URZ+0x80], R76 ;  /* 0x0000804c4b0065a7 */ /* 0x000ea200080011ff */
[----:B------:R-:W-:Y:S01]  /*6620*/  BSSY B1, `(.L_x_100) ;  /* 0x000001f000017945 */ /* 0x000fe20003800000 */
[----:B--2---:R-:W-:Y:S03]  /*6630*/  @P6 SEL R55, RZ, 0x1, !P0 ;  /* 0x00000001ff376807 */ /* 0x004fe60004000000 */
[----:B------:R-:W-:Y:S05]  /*6640*/  @!P6 BRA `(.L_x_101) ;  /* 0x000000000070e947 */ /* 0x000fea0003800000 */
[----:B------:R-:W-:Y:S01]  /*6650*/  ISETP.NE.AND P1, PT, R72, RZ, PT ;  /* 0x000000ff4800720c */ /* 0x000fe20003f25270 */
[----:B------:R-:W-:Y:S01]  /*6660*/  BSSY B0, `(.L_x_102) ;  /* 0x0000008000007945 */ /* 0x000fe20003800000 */
[----:B------:R-:W-:Y:S11]  /*6670*/  ISETP.NE.AND P0, PT, R55, RZ, PT ;  /* 0x000000ff3700720c */ /* 0x000ff60003f05270 */
[----:B------:R-:W-:Y:S04]  /*6680*/  @P1 IMAD R74, R100, 0x1000, R74 ;  /* 0x00001000644a1824 */ /* 0x000fe800078e024a */
[----:B------:R-:W-:Y:S01]  /*6690*/  @P1 IMAD.IADD R73, R73, 0x1, R74 ;  /* 0x0000000149491824 */ /* 0x000fe200078e024a */
[----:B------:R-:W-:Y:S06]  /*66a0*/  @P0 BRA `(.L_x_103) ;  /* 0x00000000000c0947 */ /* 0x000fec0003800000 */
[----:B------:R-:W-:Y:S04]  /*66b0*/  SHF.L.U32 R0, R99, 0x1f, RZ ;  /* 0x0000001f63007819 */ /* 0x000fe800000006ff */
[----:B------:R-:W2:Y:S02]  /*66c0*/  SYNCS.PHASECHK.TRANS64.TRYWAIT P0, [R75+URZ+0x80], R0 ;  /* 0x000080004b0075a7 */ /* 0x000ea400080011ff */
[----:B--2---:R-:W-:Y:S05]  /*66d0*/  @!P0 BRA `(.L_x_104) ;  /* 0x0000001800288947 */ /* 0x004fea0003800000 */
.L_x_103:
[----:B------:R-:W-:Y:S05]  /*66e0*/  BSYNC B0 ;  /* 0x0000000000007941 */ /* 0x000fea0003800000 */
.L_x_102:
[----:B------:R-:W-:Y:S01]  /*66f0*/  ISETP.NE.AND P0, PT, R72, RZ, PT ;  /* 0x000000ff4800720c */ /* 0x000fe20003f05270 */
[----:B--2---:R-:W-:Y:S02]  /*6700*/  VIADD R75, R75, 0x90 ;  /* 0x000000904b4b7836 */ /* 0x004fe40000000000 */
[----:B------:R-:W-:Y:S02]  /*6710*/  IMAD.U32 R0, RZ, RZ, UR37 ;  /* 0x00000025ff007e24 */ /* 0x000fe4000f8e00ff */
[----:B------:R-:W-:Y:S03]  /*6720*/  VIADD R100, R100, 0x1 ;  /* 0x0000000164647836 */ /* 0x000fe60000000000 */
[----:B------:R-:W-:Y:S05]  /*6730*/  PRMT R0, R0, 0x654, R75 ;  /* 0x0000065400007816 */ /* 0x000fea000000004b */
[----:B------:R2:W3:Y:S04]  /*6740*/  @P0 LDS.128 R56, [R74+0x200] ;  /* 0x000200004a380984 */ /* 0x0004e80000000c00 */
[----:B------:R2:W4:Y:S01]  /*6750*/  @P0 LDS.128 R60, [R73+0x210] ;  /* 0x00021000493c0984 */ /* 0x0005220000000c00 */
        /* <DEDUP_REMOVED lines=10> */
[----:B--23--:R-:W-:Y:S02]  /*6800*/  LOP3.LUT R99, R99, R0, RZ, 0x3c, !PT ;  /* 0x0000000063637212 */ /* 0x00cfe400078e3cff */
.L_x_101:
[----:B------:R-:W-:Y:S05]  /*6810*/  BSYNC B1 ;  /* 0x0000000000017941 */ /* 0x000fea0003800000 */
.L_x_100:
[----:B------:R-:W-:Y:S05]  /*6820*/  VIADD R3, R48, 0x40 ;  /* 0x0000004030037836 */ /* 0x000fea0000000000 */
[----:B------:R-:W-:Y:S04]  /*6830*/  SHF.R.U32.HI R3, RZ, 0x15, R3 ;  /* 0x00000015ff037819 */ /* 0x000fe80000011603 */
[----:B------:R-:W-:Y:S11]  /*6840*/  LOP3.LUT P0, RZ, R3, 0x3, R96, 0x48, !PT ;  /* 0x0000000303ff7812 */ /* 0x000ff60007804860 */
[----:B------:R-:W-:Y:S02]  /*6850*/  @!UPT UIADD3 URZ, UPT, UPT, URZ, URZ, URZ ;  /* 0x000000fffffff290 */ /* 0x000fe4000fffe0ff */
[----:B------:R-:W-:Y:S05]  /*6860*/  @!P0 BRA `(.L_x_105) ;  /* 0x0000000000408947 */ /* 0x000fea0003800000 */
[----:B------:R-:W2:Y:S01]  /*6870*/  LDCU.64 UR8, c[0x4][0x70] ;  /* 0x01000e00ff0877ac */ /* 0x000ea20008000a00 */
[----:B------:R-:W-:Y:S01]  /*6880*/  MOV R3, 0x0 ;  /* 0x0000000000037802 */ /* 0x000fe20000000f00 */
[----:B------:R-:W-:Y:S02]  /*6890*/  HFMA2 R12, -RZ, RZ, 0, 5.9604644775390625e-08 ;  /* 0x00000001ff0c7431 */ /* 0x000fe400000001ff */
[----:B------:R-:W-:Y:S02]  /*68a0*/  IMAD.MOV.U32 R8, RZ, RZ, 0x192 ;  /* 0x00000192ff087424 */ /* 0x000fe400078e00ff */
[----:B------:R-:W-:Y:S01]  /*68b0*/  IMAD.MOV.U32 R13, RZ, RZ, RZ ;  /* 0x000000ffff0d7224 */ /* 0x000fe200078e00ff */
[----:B------:R-:W3:Y:S01]  /*68c0*/  LDCU.64 UR6, c[0x4][0x78] ;  /* 0x01000f00ff0677ac */ /* 0x000ee20008000a00 */
[----:B------:R-:W1:Y:S01]  /*68d0*/  LDC.64 R2, c[0x4][R3] ;  /* 0x0100000003027b82 */ /* 0x000e620000000a00 */
[----:B------:R-:W5:Y:S01]  /*68e0*/  LDCU.64 UR4, c[0x4][0x10] ;  /* 0x01000200ff0477ac */ /* 0x000f620008000a00 */
[----:B--2---:R-:W-:Y:S01]  /*68f0*/  MOV R5, UR9 ;  /* 0x0000000900057c02 */ /* 0x004fe20008000f00 */
[----:B------:R-:W-:Y:S01]  /*6900*/  IMAD.U32 R4, RZ, RZ, UR8 ;  /* 0x00000008ff047e24 */ /* 0x000fe2000f8e00ff */
[----:B---3--:R-:W-:Y:S01]  /*6910*/  MOV R7, UR7 ;  /* 0x0000000700077c02 */ /* 0x008fe20008000f00 */
[----:B------:R-:W-:Y:S01]  /*6920*/  IMAD.U32 R6, RZ, RZ, UR6 ;  /* 0x00000006ff067e24 */ /* 0x000fe2000f8e00ff */
[----:B-----5:R-:W-:Y:S01]  /*6930*/  MOV R11, UR5 ;  /* 0x00000005000b7c02 */ /* 0x020fe20008000f00 */
[----:B------:R-:W-:Y:S02]  /*6940*/  IMAD.U32 R10, RZ, RZ, UR4 ;  /* 0x00000004ff0a7e24 */ /* 0x000fe4000f8e00ff */
[----:B------:R-:W-:Y:S07]  /*6950*/  LEPC R20, `(.L_x_105) ;  /* 0x000000001014794e */ /* 0x000fee0000000000 */
[----:B-1--4-:R-:W-:Y:S05]  /*6960*/  CALL.ABS.NOINC R2 ;  /* 0x0000000002007343 */ /* 0x012fea0003c00000 */
.L_x_105:
[----:B------:R-:W-:Y:S01]  /*6970*/  ISETP.NE.AND P0, PT, R105, RZ, PT ;  /* 0x000000ff6900720c */ /* 0x000fe20003f05270 */
[----:B------:R-:W-:Y:S05]  /*6980*/  WARPSYNC.ALL ;  /* 0x0000000000007948 */ /* 0x000fea0003800000 */
[----:B------:R-:W-:Y:S01]  /*6990*/  IMAD.SHL.U32 R80, R57, 0x100, RZ ;  /* 0x0000010039507824 */ /* 0x000fe200078e00ff */
[----:B------:R-:W-:Y:S01]  /*69a0*/  R2UR UR4, R48 ;  /* 0x00000000300472ca */ /* 0x000fe200000e0000 */
[----:B------:R-:W-:Y:S01]  /*69b0*/  IMAD.SHL.U32 R74, R59, 0x100, RZ ;  /* 0x000001003b4a7824 */ /* 0x000fe200078e00ff */
[C---:B------:R-:W-:Y:S01]  /*69c0*/  SHF.L.U32 R51, R56.reuse, 0x10, RZ ;  /* 0x0000001038337819 */ /* 0x040fe200000006ff */
[----:B-1--4-:R-:W-:Y:S01]  /*69d0*/  IMAD.SHL.U32 R68, R61, 0x100, RZ ;  /* 0x000001003d447824 */ /* 0x012fe200078e00ff */
[C---:B------:R-:W-:Y:S01]  /*69e0*/  PRMT R49, R56.reuse, 0x8880, RZ ;  /* 0x0000888038317816 */ /* 0x040fe200000000ff */
[----:B------:R-:W-:Y:S01]  /*69f0*/  BSSY.RECONVERGENT B0, `(.L_x_106) ;  /* 0x000009e000007945 */ /* 0x000fe20003800200 */
[----:B------:R-:W-:Y:S02]  /*6a00*/  SHF.L.U32 R53, R56, 0x8, RZ ;  /* 0x0000000838357819 */ /* 0x000fe400000006ff */
[----:B------:R-:W-:Y:S02]  /*6a10*/  SHF.R.S32.HI R51, RZ, 0x18, R51 ;  /* 0x00000018ff337819 */ /* 0x000fe40000011433 */
[C---:B------:R-:W-:Y:S02]  /*6a20*/  PRMT R82, R57.reuse, 0x8880, RZ ;  /* 0x0000888039527816 */ /* 0x040fe400000000ff */
[----:B------:R-:W-:Y:S01]  /*6a30*/  SHF.R.S32.HI R53, RZ, 0x18, R53 ;  /* 0x00000018ff357819 */ /* 0x000fe20000011435 */
[----:B------:R-:W-:Y:S01]  /*6a40*/  LDTM.16dp32bit_t0_t15.x32 R4, tmem[UR4+0x40] ;  /* 0x00004004000479ee */ /* 0x000fe20008a80000 */
[----:B------:R-:W1:Y:S01]  /*6a50*/  LDTM.16dp32bit_t16_t31.x32 R4, tmem[UR4+0x60] ;  /* 0x00006004000479ee */ /* 0x000e620008aa0000 */
[----:B------:R-:W-:Y:S01]  /*6a60*/  NOP ;  /* 0x0000000000007918 */ /* 0x000fe20000000000 */
[----:B------:R-:W-:Y:S02]  /*6a70*/  R2UR UR5, R108 ;  /* 0x000000006c0572ca */ /* 0x000fe400000e0000 */
[----:B------:R-:W-:Y:S02]  /*6a80*/  SHF.R.S32.HI R52, RZ, 0x18, R56 ;  /* 0x00000018ff347819 */ /* 0x000fe40000011438 */
[----:B------:R-:W-:Y:S02]  /*6a90*/  SHF.L.U32 R81, R57, 0x10, RZ ;  /* 0x0000001039517819 */ /* 0x000fe400000006ff */
[C---:B------:R-:W-:Y:S02]  /*6aa0*/  PRMT R79, R58.reuse, 0x8880, RZ ;  /* 0x000088803a4f7816 */ /* 0x040fe400000000ff */
[----:B------:R-:W-:Y:S02]  /*6ab0*/  SHF.R.S32.HI R54, RZ, 0x18, R57 ;  /* 0x00000018ff367819 */ /* 0x000fe40000011439 */
[----:B------:R-:W-:Y:S02]  /*6ac0*/  SHF.L.U32 R78, R58, 0x10, RZ ;  /* 0x000000103a4e7819 */ /* 0x000fe400000006ff */
[C---:B------:R-:W-:Y:S01]  /*6ad0*/  PRMT R76, R59.reuse, 0x8880, RZ ;  /* 0x000088803b4c7816 */ /* 0x040fe200000000ff */
[----:B------:R-:W-:Y:S01]  /*6ae0*/  UIADD3 UR5, UPT, UPT, UR5, 0xf0, URZ ;  /* 0x000000f005057890 */ /* 0x000fe2000fffe0ff */
[----:B------:R-:W-:Y:S02]  /*6af0*/  SHF.R.S32.HI R55, RZ, 0x18, R58 ;  /* 0x00000018ff377819 */ /* 0x000fe4000001143a */
[----:B------:R-:W-:Y:S01]  /*6b00*/  SHF.L.U32 R75, R59, 0x10, RZ ;  /* 0x000000103b4b7819 */ /* 0x000fe200000006ff */
[----:B------:R-:W-:Y:S01]  /*6b10*/  UPRMT UR5, UR37, 0x654, UR5 ;  /* 0x0000065425057896 */ /* 0x000fe20008000005 */
[C---:B------:R-:W-:Y:S02]  /*6b20*/  PRMT R73, R60.reuse, 0x8880, RZ ;  /* 0x000088803c497816 */ /* 0x040fe400000000ff */
[----:B------:R-:W-:Y:S01]  /*6b30*/  SHF.R.S32.HI R56, RZ, 0x18, R59 ;  /* 0x00000018ff387819 */ /* 0x000fe2000001143b */
[C---:B-1----:R-:W-:Y:S01]  /*6b40*/  IMAD R4, R47.reuse, R4, RZ ;  /* 0x000000042f047224 */ /* 0x042fe200078e02ff */
[----:B------:R-:W-:Y:S01]  /*6b50*/  SHF.L.U32 R72, R60, 0x10, RZ ;  /* 0x000000103c487819 */ /* 0x000fe200000006ff */
[----:B------:R-:W-:Y:S01]  /*6b60*/  IMAD R5, R47, R5, RZ ;  /* 0x000000052f057224 */ /* 0x000fe200078e02ff */
[----:B------:R-:W-:Y:S01]  /*6b70*/  PRMT R70, R61, 0x8880, RZ ;  /* 0x000088803d467816 */ /* 0x000fe200000000ff */
[----:B------:R-:W-:Y:S01]  /*6b80*/  IMAD R6, R47, R6, RZ ;  /* 0x000000062f067224 */ /* 0x000fe200078e02ff */
[----:B------:R-:W-:Y:S01]  /*6b90*/  SYNCS.ARRIVE.TRANS64.RED.A1T0 RZ, [UR5], RZ ;  /* 0x000000ffffff79a7 */ /* 0x000fe20008100405 */
[----:B------:R-:W-:Y:S01]  /*6ba0*/  IMAD R4, R49, R50, R4 ;  /* 0x0000003231047224 */ /* 0x000fe200078e0204 */
[----:B------:R-:W-:Y:S01]  /*6bb0*/  MOV R49, R82 ;  /* 0x0000005200317202 */ /* 0x000fe20000000f00 */
[----:B------:R-:W-:Y:S01]  /*6bc0*/  IMAD R7, R47, R7, RZ ;  /* 0x000000072f077224 */ /* 0x000fe200078e02ff */
[----:B------:R-:W-:Y:S01]  /*6bd0*/  SHF.R.S32.HI R57, RZ, 0x18, R60 ;  /* 0x00000018ff397819 */ /* 0x000fe2000001143c */
[-C--:B------:R-:W-:Y:S01]  /*6be0*/  IMAD R5, R51, R50.reuse, R5 ;  /* 0x0000003233057224 */ /* 0x080fe200078e0205 */
[----:B------:R-:W-:Y:S01]  /*6bf0*/  SHF.R.S32.HI R51, RZ, 0x18, R81 ;  /* 0x00000018ff337819 */ /* 0x000fe20000011451 */
[----:B------:R-:W-:Y:S01]  /*6c00*/  IMAD R6, R53, R50, R6 ;  /* 0x0000003235067224 */ /* 0x000fe200078e0206 */
[----:B------:R-:W-:Y:S01]  /*6c10*/  SHF.R.S32.HI R53, RZ, 0x18, R80 ;  /* 0x00000018ff357819 */ /* 0x000fe20000011450 */
[----:B------:R-:W-:Y:S01]  /*6c20*/  IMAD R8, R47, R8, RZ ;  /* 0x000000082f087224 */ /* 0x000fe200078e02ff */
[----:B------:R-:W-:Y:S01]  /*6c30*/  SHF.L.U32 R69, R61, 0x10, RZ ;  /* 0x000000103d457819 */ /* 0x000fe200000006ff */
[----:B------:R-:W-:Y:S01]  /*6c40*/  IMAD R7, R52, R50, R7 ;  /* 0x0000003234077224 */ /* 0x000fe200078e0207 */
[----:B------:R-:W-:Y:S01]  /*6c50*/  SHF.R.S32.HI R52, RZ, 0x18, R75 ;  /* 0x00000018ff347819 */ /* 0x000fe2000001144b */
[C---:B------:R-:W-:Y:S01]  /*6c60*/  IMAD R9, R47.reuse, R9, RZ ;  /* 0x000000092f097224 */ /* 0x040fe200078e02ff */
[----:B------:R-:W-:Y:S01]  /*6c70*/  PRMT R67, R62, 0x8880, RZ ;  /* 0x000088803e437816 */ /* 0x000fe200000000ff */
[----:B------:R-:W-:Y:S01]  /*6c80*/  IMAD R10, R47, R10, RZ ;  /* 0x0000000a2f0a7224 */ /* 0x000fe200078e02ff */
[----:B------:R-:W-:Y:S01]  /*6c90*/  I2IP.S8.S32.SAT R108, R7, R6, RZ ;  /* 0x00000006076c7239 */ /* 0x000fe200000014ff */
[----:B------:R-:W-:Y:S01]  /*6ca0*/  IMAD R8, R49, R50, R8 ;  /* 0x0000003231087224 */ /* 0x000fe200078e0208 */
[----:B------:R-:W-:Y:S01]  /*6cb0*/  MOV R49, R79 ;  /* 0x0000004f00317202 */ /* 0x000fe20000000f00 */
[----:B------:R-:W-:Y:S01]  /*6cc0*/  IMAD R11, R47, R11, RZ ;  /* 0x0000000b2f0b7224 */ /* 0x000fe200078e02ff */
[----:B------:R-:W-:Y:S01]  /*6cd0*/  I2IP.S8.S32.SAT R108, R5, R4, R108 ;  /* 0x00000004056c7239 */ /* 0x000fe2000000146c */
[-C--:B------:R-:W-:Y:S01]  /*6ce0*/  IMAD R9, R51, R50.reuse, R9 ;  /* 0x0000003233097224 */ /* 0x080fe200078e0209 */
[----:B------:R-:W-:Y:S01]  /*6cf0*/  SHF.R.S32.HI R51, RZ, 0x18, R78 ;  /* 0x00000018ff337819 */ /* 0x000fe2000001144e */
[----:B------:R-:W-:Y:S01]  /*6d00*/  IMAD R10, R53, R50, R10 ;  /* 0x00000032350a7224 */ /* 0x000fe200078e020a */
[----:B------:R-:W-:Y:S01]  /*6d10*/  SHF.R.S32.HI R53, RZ, 0x18, R74 ;  /* 0x00000018ff357819 */ /* 0x000fe2000001144a */
[C---:B------:R-:W-:Y:S01]  /*6d20*/  IMAD R12, R47.reuse, R12, RZ ;  /* 0x0000000c2f0c7224 */ /* 0x040fe200078e02ff */
[----:B------:R-:W-:Y:S01]  /*6d30*/  SHF.L.U32 R77, R58, 0x8, RZ ;  /* 0x000000083a4d7819 */ /* 0x000fe200000006ff */
[-C--:B------:R-:W-:Y:S01]  /*6d40*/  IMAD R11, R54, R50.reuse, R11 ;  /* 0x00000032360b7224 */ /* 0x080fe200078e020b */
[----:B------:R-:W-:Y:S01]  /*6d50*/  SHF.R.S32.HI R58, RZ, 0x18, R61 ;  /* 0x00000018ff3a7819 */ /* 0x000fe2000001143d */
[----:B------:R-:W-:Y:S01]  /*6d60*/  IMAD R13, R47, R13, RZ ;  /* 0x0000000d2f0d7224 */ /* 0x000fe200078e02ff */
[----:B------:R-:W-:Y:S01]  /*6d70*/  SHF.L.U32 R66, R62, 0x10, RZ ;  /* 0x000000103e427819 */ /* 0x000fe200000006ff */
[----:B------:R-:W-:Y:S01]  /*6d80*/  IMAD R12, R49, R50, R12 ;  /* 0x00000032310c7224 */ /* 0x000fe200078e020c */
[----:B------:R-:W-:Y:S01]  /*6d90*/  SHF.R.S32.HI R49, RZ, 0x18, R77 ;  /* 0x00000018ff317819 */ /* 0x000fe2000001144d */
[----:B------:R-:W-:Y:S01]  /*6da0*/  IMAD R14, R47, R14, RZ ;  /* 0x0000000e2f0e7224 */ /* 0x000fe200078e02ff */
[----:B------:R-:W-:Y:S01]  /*6db0*/  I2IP.S8.S32.SAT R109, R11, R10, RZ ;  /* 0x0000000a0b6d7239 */ /* 0x000fe200000014ff */
[----:B------:R-:W-:Y:S01]  /*6dc0*/  IMAD R15, R47, R15, RZ ;  /* 0x0000000f2f0f7224 */ /* 0x000fe200078e02ff */
[----:B------:R-:W-:Y:S01]  /*6dd0*/  PRMT R64, R63, 0x8880, RZ ;  /* 0x000088803f407816 */ /* 0x000fe200000000ff */
[----:B------:R-:W-:Y:S01]  /*6de0*/  IMAD R13, R51, R50, R13 ;  /* 0x00000032330d7224 */ /* 0x000fe200078e020d */
[----:B------:R-:W-:Y:S01]  /*6df0*/  MOV R51, R76 ;  /* 0x0000004c00337202 */ /* 0x000fe20000000f00 */
[----:B------:R-:W-:Y:S01]  /*6e00*/  IMAD R16, R47, R16, RZ ;  /* 0x000000102f107224 */ /* 0x000fe200078e02ff */
[----:B------:R-:W-:Y:S01]  /*6e10*/  I2IP.S8.S32.SAT R109, R9, R8, R109 ;  /* 0x00000008096d7239 */ /* 0x000fe2000000146d */
[-C--:B------:R-:W-:Y:S01]  /*6e20*/  IMAD R14, R49, R50.reuse, R14 ;  /* 0x00000032310e7224 */ /* 0x080fe200078e020e */
[----:B------:R-:W-:Y:S01]  /*6e30*/  SHF.R.S32.HI R59, RZ, 0x18, R62 ;  /* 0x00000018ff3b7819 */ /* 0x000fe2000001143e */
[----:B------:R-:W-:Y:S01]  /*6e40*/  IMAD R17, R47, R17, RZ ;  /* 0x000000112f117224 */ /* 0x000fe200078e02ff */
[----:B------:R-:W-:Y:S01]  /*6e50*/  SHF.L.U32 R71, R60, 0x8, RZ ;  /* 0x000000083c477819 */ /* 0x000fe200000006ff */
[----:B------:R-:W-:Y:S01]  /*6e60*/  IMAD R15, R55, R50, R15 ;  /* 0x00000032370f7224 */ /* 0x000fe200078e020f */
[----:B------:R-:W-:Y:S01]  /*6e70*/  SHF.R.S32.HI R60, RZ, 0x18, R63 ;  /* 0x00000018ff3c7819 */ /* 0x000fe2000001143f */
[----:B------:R-:W-:Y:S01]  /*6e80*/  IMAD R18, R47, R18, RZ ;  /* 0x000000122f127224 */ /* 0x000fe200078e02ff */
[----:B------:R-:W-:Y:S01]  /*6e90*/  SHF.L.U32 R65, R62, 0x8, RZ ;  /* 0x000000083e417819 */ /* 0x000fe200000006ff */
[----:B------:R-:W-:Y:S01]  /*6ea0*/  IMAD R16, R51, R50, R16 ;  /* 0x0000003233107224 */ /* 0x000fe200078e0210 */
[----:B------:R-:W-:Y:S01]  /*6eb0*/  I2IP.S8.S32.SAT R110, R15, R14, RZ ;  /* 0x0000000e0f6e7239 */ /* 0x000fe200000014ff */
[----:B------:R-:W-:Y:S01]  /*6ec0*/  IMAD R19, R47, R19, RZ ;  /* 0x000000132f137224 */ /* 0x000fe200078e02ff */
[----:B------:R-:W-:Y:S01]  /*6ed0*/  SHF.R.S32.HI R51, RZ, 0x18, R72 ;  /* 0x00000018ff337819 */ /* 0x000fe20000011448 */
[----:B------:R-:W-:Y:S01]  /*6ee0*/  IMAD R17, R52, R50, R17 ;  /* 0x0000003234117224 */ /* 0x000fe200078e0211 */
[----:B------:R-:W-:Y:S01]  /*6ef0*/  I2IP.S8.S32.SAT R110, R13, R12, R110 ;  /* 0x0000000c0d6e7239 */ /* 0x000fe2000000146e */
[----:B------:R-:W-:Y:S01]  /*6f00*/  IMAD R0, R47, R20, RZ ;  /* 0x000000142f007224 */ /* 0x000fe200078e02ff */
[----:B------:R-:W-:Y:S01]  /*6f10*/  SHF.R.S32.HI R52, RZ, 0x18, R71 ;  /* 0x00000018ff347819 */ /* 0x000fe20000011447 */
[-C--:B------:R-:W-:Y:S01]  /*6f20*/  IMAD R18, R53, R50.reuse, R18 ;  /* 0x0000003235127224 */ /* 0x080fe200078e0212 */
[----:B------:R-:W-:Y:S01]  /*6f30*/  SHF.R.S32.HI R53, RZ, 0x18, R68 ;  /* 0x00000018ff357819 */ /* 0x000fe20000011444 */
[----:B------:R-:W-:Y:S01]  /*6f40*/  IMAD.MOV.U32 R49, RZ, RZ, R73 ;  /* 0x000000ffff317224 */ /* 0x000fe200078e0049 */
[----:B------:R-:W-:Y:S01]  /*6f50*/  SHF.L.U32 R62, R63, 0x10, RZ ;  /* 0x000000103f3e7819 */ /* 0x000fe200000006ff */
[C---:B------:R-:W-:Y:S02]  /*6f60*/  IMAD R2, R47.reuse, R21, RZ ;  /* 0x000000152f027224 */ /* 0x040fe400078e02ff */
[----:B------:R-:W-:Y:S02]  /*6f70*/  IMAD R19, R56, R50, R19 ;  /* 0x0000003238137224 */ /* 0x000fe400078e0213 */
[----:B------:R-:W-:Y:S02]  /*6f80*/  IMAD R3, R47, R22, RZ ;  /* 0x000000162f037224 */ /* 0x000fe400078e02ff */
[----:B------:R-:W-:Y:S01]  /*6f90*/  IMAD R0, R49, R50, R0 ;  /* 0x0000003231007224 */ /* 0x000fe200078e0200 */
[----:B------:R-:W-:Y:S01]  /*6fa0*/  I2IP.S8.S32.SAT R111, R19, R18, RZ ;  /* 0x00000012136f7239 */ /* 0x000fe200000014ff */
[----:B------:R-:W-:Y:S01]  /*6fb0*/  IMAD R23, R47, R23, RZ ;  /* 0x000000172f177224 */ /* 0x000fe200078e02ff */
[----:B------:R-:W-:Y:S01]  /*6fc0*/  MOV R49, R70 ;  /* 0x0000004600317202 */ /* 0x000fe20000000f00 */
[----:B------:R-:W-:Y:S01]  /*6fd0*/  IMAD R2, R51, R50, R2 ;  /* 0x0000003233027224 */ /* 0x000fe200078e0202 */
[----:B------:R-:W-:Y:S01]  /*6fe0*/  I2IP.S8.S32.SAT R111, R17, R16, R111 ;  /* 0x00000010116f7239 */ /* 0x000fe2000000146f */
[C---:B------:R-:W-:Y:S01]  /*6ff0*/  IMAD R20, R47.reuse, R24, RZ ;  /* 0x000000182f147224 */ /* 0x040fe200078e02ff */
[----:B------:R-:W-:Y:S01]  /*7000*/  SHF.R.S32.HI R51, RZ, 0x18, R69 ;  /* 0x00000018ff337819 */ /* 0x000fe20000011445 */
[-C--:B------:R-:W-:Y:S01]  /*7010*/  IMAD R3, R52, R50.reuse, R3 ;  /* 0x0000003234037224 */ /* 0x080fe200078e0203 */
[----:B------:R-:W-:Y:S01]  /*7020*/  SHF.R.S32.HI R52, RZ, 0x18, R62 ;  /* 0x00000018ff347819 */ /* 0x000fe2000001143e */
[----:B------:R-:W-:Y:S01]  /*7030*/  IMAD R21, R47, R25, RZ ;  /* 0x000000192f157224 */ /* 0x000fe200078e02ff */
[----:B------:R1:W-:Y:S01]  /*7040*/  STS.128 [R95+UR49+0x3200], R108 ;  /* 0x0032006c5f007988 */ /* 0x0003e20008000c31 */
[----:B------:R-:W-:Y:S02]  /*7050*/  IMAD R23, R57, R50, R23 ;  /* 0x0000003239177224 */ /* 0x000fe400078e0217 */
[----:B------:R-:W-:Y:S02]  /*7060*/  IMAD R22, R47, R26, RZ ;  /* 0x0000001a2f167224 */ /* 0x000fe400078e02ff */
[-C--:B------:R-:W-:Y:S01]  /*7070*/  IMAD R20, R49, R50.reuse, R20 ;  /* 0x0000003231147224 */ /* 0x080fe200078e0214 */
[----:B------:R-:W-:Y:S01]  /*7080*/  I2IP.S8.S32.SAT R113, R23, R3, RZ ;  /* 0x0000000317717239 */ /* 0x000fe200000014ff */
[----:B------:R-:W-:Y:S01]  /*7090*/  IMAD R27, R47, R27, RZ ;  /* 0x0000001b2f1b7224 */ /* 0x000fe200078e02ff */
[----:B------:R-:W-:Y:S01]  /*70a0*/  MOV R49, R67 ;  /* 0x0000004300317202 */ /* 0x000fe20000000f00 */
[----:B------:R-:W-:Y:S01]  /*70b0*/  IMAD R21, R51, R50, R21 ;  /* 0x0000003233157224 */ /* 0x000fe200078e0215 */
[----:B------:R-:W-:Y:S01]  /*70c0*/  I2IP.S8.S32.SAT R116, R2, R0, R113 ;  /* 0x0000000002747239 */ /* 0x000fe20000001471 */
[----:B------:R-:W-:Y:S01]  /*70d0*/  IMAD R24, R47, R28, RZ ;  /* 0x0000001c2f187224 */ /* 0x000fe200078e02ff */
[----:B------:R-:W-:Y:S01]  /*70e0*/  SHF.R.S32.HI R51, RZ, 0x18, R66 ;  /* 0x00000018ff337819 */ /* 0x000fe20000011442 */
[-C--:B------:R-:W-:Y:S01]  /*70f0*/  IMAD R22, R53, R50.reuse, R22 ;  /* 0x0000003235167224 */ /* 0x080fe200078e0216 */
[----:B------:R-:W-:Y:S01]  /*7100*/  IADD3 R113, PT, PT, R44, 0x1, RZ ;  /* 0x000000012c717810 */ /* 0x000fe20007ffe0ff */
[-C--:B------:R-:W-:Y:S02]  /*7110*/  IMAD R27, R58, R50.reuse, R27 ;  /* 0x000000323a1b7224 */ /* 0x080fe400078e021b */
[----:B------:R-:W-:Y:S02]  /*7120*/  IMAD R25, R47, R29, RZ ;  /* 0x0000001d2f197224 */ /* 0x000fe400078e02ff */
[----:B------:R-:W-:Y:S01]  /*7130*/  IMAD R24, R49, R50, R24 ;  /* 0x0000003231187224 */ /* 0x000fe200078e0218 */
[----:B------:R-:W-:Y:S01]  /*7140*/  SHF.R.S32.HI R49, RZ, 0x18, R65 ;  /* 0x00000018ff317819 */ /* 0x000fe20000011441 */
[----:B------:R-:W-:Y:S01]  /*7150*/  IMAD R26, R47, R30, RZ ;  /* 0x0000001e2f1a7224 */ /* 0x000fe200078e02ff */
[----:B------:R-:W-:Y:S01]  /*7160*/  I2IP.S8.S32.SAT R117, R27, R22, RZ ;  /* 0x000000161b757239 */ /* 0x000fe200000014ff */
[----:B------:R-:W-:Y:S02]  /*7170*/  IMAD.SHL.U32 R61, R63, 0x100, RZ ;  /* 0x000001003f3d7824 */ /* 0x000fe400078e00ff */
[----:B------:R-:W-:Y:S01]  /*7180*/  IMAD R31, R47, R31, RZ ;  /* 0x0000001f2f1f7224 */ /* 0x000fe200078e02ff */
[----:B------:R-:W-:Y:S01]  /*7190*/  I2IP.S8.S32.SAT R117, R21, R20, R117 ;  /* 0x0000001415757239 */ /* 0x000fe20000001475 */
[----:B------:R-:W-:Y:S01]  /*71a0*/  IMAD R25, R51, R50, R25 ;  /* 0x0000003233197224 */ /* 0x000fe200078e0219 */
[----:B------:R-:W-:Y:S01]  /*71b0*/  MOV R51, R64 ;  /* 0x0000004000337202 */ /* 0x000fe20000000f00 */
[----:B------:R-:W-:Y:S01]  /*71c0*/  IMAD R28, R47, R32, RZ ;  /* 0x000000202f1c7224 */ /* 0x000fe200078e02ff */
[----:B------:R-:W-:Y:S01]  /*71d0*/  SHF.R.S32.HI R53, RZ, 0x18, R61 ;  /* 0x00000018ff357819 */ /* 0x000fe2000001143d */
[-C--:B------:R-:W-:Y:S02]  /*71e0*/  IMAD R26, R49, R50.reuse, R26 ;  /* 0x00000032311a7224 */ /* 0x080fe400078e021a */
[----:B------:R-:W-:Y:S02]  /*71f0*/  IMAD R29, R47, R33, RZ ;  /* 0x000000212f1d7224 */ /* 0x000fe400078e02ff */
[-C--:B------:R-:W-:Y:S02]  /*7200*/  IMAD R31, R59, R50.reuse, R31 ;  /* 0x000000323b1f7224 */ /* 0x080fe400078e021f */
[----:B------:R-:W-:Y:S02]  /*7210*/  IMAD R28, R51, R50, R28 ;  /* 0x00000032331c7224 */ /* 0x000fe400078e021c */
[----:B------:R-:W-:Y:S01]  /*7220*/  IMAD R30, R47, R34, RZ ;  /* 0x000000222f1e7224 */ /* 0x000fe200078e02ff */
[----:B------:R-:W-:Y:S01]  /*7230*/  I2IP.S8.S32.SAT R114, R31, R26, RZ ;  /* 0x0000001a1f727239 */ /* 0x000fe200000014ff */
[----:B------:R-:W-:Y:S02]  /*7240*/  IMAD R29, R52, R50, R29 ;  /* 0x00000032341d7224 */ /* 0x000fe400078e021d */
[----:B------:R-:W-:Y:S01]  /*7250*/  IMAD R35, R47, R35, RZ ;  /* 0x000000232f237224 */ /* 0x000fe200078e02ff */
[----:B------:R-:W-:Y:S01]  /*7260*/  I2IP.S8.S32.SAT R118, R25, R24, R114 ;  /* 0x0000001819767239 */ /* 0x000fe20000001472 */
[-C--:B------:R-:W-:Y:S02]  /*7270*/  IMAD R30, R53, R50.reuse, R30 ;  /* 0x00000032351e7224 */ /* 0x080fe400078e021e */
[----:B------:R-:W-:Y:S05]  /*7280*/  IMAD R35, R60, R50, R35 ;  /* 0x000000323c237224 */ /* 0x000fea00078e0223 */
[----:B------:R-:W-:Y:S04]  /*7290*/  I2IP.S8.S32.SAT R115, R35, R30, RZ ;  /* 0x0000001e23737239 */ /* 0x000fe800000014ff */
[----:B------:R-:W-:Y:S05]  /*72a0*/  I2IP.S8.S32.SAT R119, R29, R28, R115 ;  /* 0x0000001c1d777239 */ /* 0x000fea0000001473 */
        /* <DEDUP_REMOVED lines=9> */
[----:B------:R-:W-:Y:S02]  /*7340*/  UIADD3 UR8, UP0, UPT, UR52, 0x680, URZ ;  /* 0x0000068034087890 */ /* 0x000fe4000ff1e0ff */
[----:B------:R-:W-:Y:S02]  /*7350*/  UIADD3 UR5, UPT, UPT, UR41, 0x40, URZ ;  /* 0x0000004029057890 */ /* 0x000fe4000fffe0ff */
[----:B------:R-:W-:Y:S02]  /*7360*/  UIADD3 UR4, UPT, UPT, UR49, 0x3200, URZ ;  /* 0x0000320031047890 */ /* 0x000fe4000fffe0ff */
[----:B------:R-:W-:Y:S01]  /*7370*/  UIADD3.X UR9, UPT, UPT, URZ, UR53, URZ, UP0, !UPT ;  /* 0x00000035ff097290 */ /* 0x000fe200087fe4ff */
[----:B------:R-:W-:Y:S01]  /*7380*/  UMOV UR6, UR42 ;  /* 0x0000002a00067c82 */ /* 0x000fe20008000000 */
[----:B------:R-:W-:Y:S07]  /*7390*/  UMOV UR7, UR36 ;  /* 0x0000002400077c82 */ /* 0x000fee0008000000 */
[----:B------:R2:W-:Y:S01]  /*73a0*/  UTMASTG.3D [UR4], [UR8] ;  /* 0x00000004080073b5 */ /* 0x0005e20008010000 */
[----:B------:R0:W-:Y:S01]  /*73b0*/  UTMACMDFLUSH ;  /* 0x00000000000079b7 */ /* 0x0001e20000000000 */
[----:B--2---:R-:W-:Y:S04]  /*73c0*/  DEPBAR.LE SB0, 0x1 ;  /* 0x000080400000791a */ /* 0x004fe80000000000 */
.L_x_107:
[----:B------:R-:W-:Y:S05]  /*73d0*/  BSYNC.RECONVERGENT B0 ;  /* 0x0000000000007941 */ /* 0x000fea0003800200 */
.L_x_106:
[----:B------:R-:W-:Y:S01]  /*73e0*/  BAR.SYNC.DEFER_BLOCKING 0x1, 0x80 ;  /* 0x0042000000007b1d */ /* 0x000fe20000010000 */
[----:B------:R-:W-:Y:S01]  /*73f0*/  ISETP.NE.AND P2, PT, R106, RZ, PT ;  /* 0x000000ff6a00720c */ /* 0x000fe20003f45270 */
[----:B------:R-:W-:Y:S01]  /*7400*/  IMAD.IADD R20, R43, 0x1, R83 ;  /* 0x000000012b147824 */ /* 0x000fe200078e0253 */
[----:B------:R-:W-:Y:S01]  /*7410*/  ISETP.NE.AND P0, PT, R107, 0x2, PT ;  /* 0x000000026b00780c */ /* 0x000fe20003f05270 */
[----:B------:R-:W-:Y:S01]  /*7420*/  IMAD.IADD R21, R45, 0x1, R90 ;  /* 0x000000012d157824 */ /* 0x000fe200078e025a */
[----:B------:R-:W-:Y:S02]  /*7430*/  ISETP.NE.AND P1, PT, R113, 0x4, PT ;  /* 0x000000047100780c */ /* 0x000fe40003f25270 */
[----:B------:R-:W-:Y:S02]  /*7440*/  SEL R0, RZ, 0x1, P0 ;  /* 0x00000001ff007807 */ /* 0x000fe40000000000 */
[----:B------:R-:W-:Y:S02]  /*7450*/  SEL R3, RZ, 0x1, P1 ;  /* 0x00000001ff037807 */ /* 0x000fe40000800000 */
[----:B------:R-:W-:Y:S02]  /*7460*/  LOP3.LUT R101, R101, R0, RZ, 0x3c, !PT ;  /* 0x0000000065657212 */ /* 0x000fe400078e3cff */
[----:B------:R-:W-:Y:S02]  /*7470*/  LOP3.LUT R102, R102, R3, RZ, 0x3c, !PT ;  /* 0x0000000366667212 */ /* 0x000fe400078e3cff */
[----:B------:R-:W-:Y:S02]  /*7480*/  @P2 R2UR UR36, R98 ;  /* 0x00000000622422ca */ /* 0x000fe400000e0000 */
[----:B------:R-:W-:Y:S02]  /*7490*/  SEL R107, R107, RZ, P0 ;  /* 0x000000ff6b6b7207 */ /* 0x000fe40000000000 */
[----:B------:R-:W-:Y:S01]  /*74a0*/  SEL R44, R113, RZ, P1 ;  /* 0x000000ff712c7207 */ /* 0x000fe20000800000 */
[----:B------:R-:W-:Y:S10]  /*74b0*/  @P2 BRA `(.L_x_108) ;  /* 0xffffffd400d82947 */ /* 0x000ff4000383ffff */
[----:B------:R-:W-:Y:S05]  /*74c0*/  EXIT ;  /* 0x000000000000794d */ /* 0x000fea0003800000 */
.L_x_19:
[----:B--2---:R2:W1:Y:S02]  /*74d0*/  SYNCS.PHASECHK.TRANS64.TRYWAIT P0, [R3+URZ+0x120], R2 ;  /* 0x00012002030075a7 */ /* 0x00446400080011ff */
[----:B-1----:R-:W-:Y:S05]  /*74e0*/  @!P0 NANOSLEEP.SYNCS 0x989680 ;  /* 0x009896800000895d */ /* 0x002fea0003900000 */
[----:B------:R-:W1:Y:S02]  /*74f0*/  @!P0 SYNCS.PHASECHK.TRANS64 P0, [R3+URZ+0x120], R2 ;  /* 0x00012002030085a7 */ /* 0x000e6400080010ff */
[----:B-1----:R-:W-:Y:S05]  /*7500*/  @!P0 BRA `(.L_x_19) ;  /* 0xfffffffc00f08947 */ /* 0x002fea000383ffff */
[----:B------:R-:W-:Y:S05]  /*7510*/  BRA `(.L_x_109) ;  /* 0xffffffa000407947 */ /* 0x000fea000383ffff */
.L_x_22:
[----:B-1----:R-:W-:-:S07]  /*7520*/  MOV R2, UR33 ;  /* 0x0000002100027c02 */ /* 0x002fce0008000f00 */
.L_x_110:
[----:B-1----:R1:W2:Y:S02]  /*7530*/  SYNCS.PHASECHK.TRANS64.TRYWAIT P0, [R2+URZ+0x40], R5 ;  /* 0x00004005020075a7 */ /* 0x0022a400080011ff */
[----:B--2---:R-:W-:Y:S05]  /*7540*/  @!P0 NANOSLEEP.SYNCS 0x989680 ;  /* 0x009896800000895d */ /* 0x004fea0003900000 */
[----:B------:R-:W2:Y:S02]  /*7550*/  @!P0 SYNCS.PHASECHK.TRANS64 P0, [R2+URZ+0x40], R5 ;  /* 0x00004005020085a7 */ /* 0x000ea400080010ff */
[----:B--2---:R-:W-:Y:S05]  /*7560*/  @!P0 BRA `(.L_x_110) ;  /* 0xfffffffc00f08947 */ /* 0x004fea000383ffff */
[----:B------:R-:W-:Y:S05]  /*7570*/  BRA `(.L_x_21) ;  /* 0xffffffa000907947 */ /* 0x000fea000383ffff */
.L_x_28:
[----:B-1----:R-:W-:-:S07]  /*7580*/  MOV R2, UR17 ;  /* 0x0000001100027c02 */ /* 0x002fce0008000f00 */
.L_x_111:
[----:B-1----:R1:W2:Y:S02]  /*7590*/  SYNCS.PHASECHK.TRANS64.TRYWAIT P0, [R2+URZ+0x40], R5 ;  /* 0x00004005020075a7 */ /* 0x0022a400080011ff */
[----:B--2---:R-:W-:Y:S05]  /*75a0*/  @!P0 NANOSLEEP.SYNCS 0x989680 ;  /* 0x009896800000895d */ /* 0x004fea0003900000 */
[----:B------:R-:W2:Y:S02]  /*75b0*/  @!P0 SYNCS.PHASECHK.TRANS64 P0, [R2+URZ+0x40], R5 ;  /* 0x00004005020085a7 */ /* 0x000ea400080010ff */
[----:B--2---:R-:W-:Y:S05]  /*75c0*/  @!P0 BRA `(.L_x_111) ;  /* 0xfffffffc00f08947 */ /* 0x004fea000383ffff */
[----:B------:R-:W-:Y:S05]  /*75d0*/  BRA `(.L_x_27) ;  /* 0xffffffa400387947 */ /* 0x000fea000383ffff */
.L_x_32:
[----:B-1----:R1:W2:Y:S02]  /*75e0*/  SYNCS.PHASECHK.TRANS64.TRYWAIT P0, [R2+URZ+0xb0], R3 ;  /* 0x0000b003020075a7 */ /* 0x0022a400080011ff */
[----:B--2---:R-:W-:Y:S05]  /*75f0*/  @!P0 NANOSLEEP.SYNCS 0x989680 ;  /* 0x009896800000895d */ /* 0x004fea0003900000 */
[----:B------:R-:W2:Y:S02]  /*7600*/  @!P0 SYNCS.PHASECHK.TRANS64 P0, [R2+URZ+0xb0], R3 ;  /* 0x0000b003020085a7 */ /* 0x000ea400080010ff */
[----:B--2---:R-:W-:Y:S05]  /*7610*/  @!P0 BRA `(.L_x_32) ;  /* 0xfffffffc00f08947 */ /* 0x004fea000383ffff */
[----:B------:R-:W-:Y:S05]  /*7620*/  BRA `(.L_x_112) ;  /* 0xffffffa400c87947 */ /* 0x000fea000383ffff */
.L_x_36:
[----:B----4-:R-:W-:-:S07]  /*7630*/  MOV R0, UR5 ;  /* 0x0000000500007c02 */ /* 0x010fce0008000f00 */
.L_x_113:
[----:B-1----:R1:W2:Y:S02]  /*7640*/  SYNCS.PHASECHK.TRANS64.TRYWAIT P0, [R0+URZ], R3 ;  /* 0x00000003000075a7 */ /* 0x0022a400080011ff */
[----:B--2---:R-:W-:Y:S05]  /*7650*/  @!P0 NANOSLEEP.SYNCS 0x989680 ;  /* 0x009896800000895d */ /* 0x004fea0003900000 */
[----:B------:R-:W2:Y:S02]  /*7660*/  @!P0 SYNCS.PHASECHK.TRANS64 P0, [R0+URZ], R3 ;  /* 0x00000003000085a7 */ /* 0x000ea400080010ff */
[----:B--2---:R-:W-:Y:S05]  /*7670*/  @!P0 BRA `(.L_x_113) ;  /* 0xfffffffc00f08947 */ /* 0x004fea000383ffff */
[----:B------:R-:W-:Y:S05]  /*7680*/  BRA `(.L_x_114) ;  /* 0xffffffac00387947 */ /* 0x000fea000383ffff */
.L_x_37:
[----:B----4-:R-:W-:-:S07]  /*7690*/  MOV R0, UR5 ;  /* 0x0000000500007c02 */ /* 0x010fce0008000f00 */
.L_x_115:
[----:B-1----:R1:W2:Y:S02]  /*76a0*/  SYNCS.PHASECHK.TRANS64.TRYWAIT P0, [R0+URZ], R3 ;  /* 0x00000003000075a7 */ /* 0x0022a400080011ff */
[----:B--2---:R-:W-:Y:S05]  /*76b0*/  @!P0 NANOSLEEP.SYNCS 0x989680 ;  /* 0x009896800000895d */ /* 0x004fea0003900000 */
[----:B------:R-:W2:Y:S02]  /*76c0*/  @!P0 SYNCS.PHASECHK.TRANS64 P0, [R0+URZ], R3 ;  /* 0x00000003000085a7 */ /* 0x000ea400080010ff */
[----:B--2---:R-:W-:Y:S05]  /*76d0*/  @!P0 BRA `(.L_x_115) ;  /* 0xfffffffc00f08947 */ /* 0x004fea000383ffff */
[----:B------:R-:W-:Y:S05]  /*76e0*/  BRA `(.L_x_116) ;  /* 0xffffffac00447947 */ /* 0x000fea000383ffff */
.L_x_38:
[----:B----4-:R-:W-:-:S07]  /*76f0*/  MOV R0, UR5 ;  /* 0x0000000500007c02 */ /* 0x010fce0008000f00 */
.L_x_117:
[----:B-1----:R1:W2:Y:S02]  /*7700*/  SYNCS.PHASECHK.TRANS64.TRYWAIT P0, [R0+URZ], R3 ;  /* 0x00000003000075a7 */ /* 0x0022a400080011ff */
[----:B--2---:R-:W-:Y:S05]  /*7710*/  @!P0 NANOSLEEP.SYNCS 0x989680 ;  /* 0x009896800000895d */ /* 0x004fea0003900000 */
[----:B------:R-:W2:Y:S02]  /*7720*/  @!P0 SYNCS.PHASECHK.TRANS64 P0, [R0+URZ], R3 ;  /* 0x00000003000085a7 */ /* 0x000ea400080010ff */
[----:B--2---:R-:W-:Y:S05]  /*7730*/  @!P0 BRA `(.L_x_117) ;  /* 0xfffffffc00f08947 */ /* 0x004fea000383ffff */
[----:B------:R-:W-:Y:S05]  /*7740*/  BRA `(.L_x_118) ;  /* 0xffffffac00507947 */ /* 0x000fea000383ffff */
.L_x_39:
[----:B----4-:R-:W-:-:S07]  /*7750*/  MOV R0, UR5 ;  /* 0x0000000500007c02 */ /* 0x010fce0008000f00 */
.L_x_119:
[----:B-1----:R1:W2:Y:S02]  /*7760*/  SYNCS.PHASECHK.TRANS64.TRYWAIT P0, [R0+URZ], R3 ;  /* 0x00000003000075a7 */ /* 0x0022a400080011ff */
[----:B--2---:R-:W-:Y:S05]  /*7770*/  @!P0 NANOSLEEP.SYNCS 0x989680 ;  /* 0x009896800000895d */ /* 0x004fea0003900000 */
[----:B------:R-:W2:Y:S02]  /*7780*/  @!P0 SYNCS.PHASECHK.TRANS64 P0, [R0+URZ], R3 ;  /* 0x00000003000085a7 */ /* 0x000ea400080010ff */
[----:B--2---:R-:W-:Y:S05]  /*7790*/  @!P0 BRA `(.L_x_119) ;  /* 0xfffffffc00f08947 */ /* 0x004fea000383ffff */
[----:B------:R-:W-:Y:S05]  /*77a0*/  BRA `(.L_x_120) ;  /* 0xffffffac005c7947 */ /* 0x000fea000383ffff */
.L_x_40:
[----:B----4-:R-:W-:-:S07]  /*77b0*/  MOV R0, UR5 ;  /* 0x0000000500007c02 */ /* 0x010fce0008000f00 */
.L_x_121:
[----:B-1----:R1:W2:Y:S02]  /*77c0*/  SYNCS.PHASECHK.TRANS64.TRYWAIT P0, [R0+URZ], R3 ;  /* 0x00000003000075a7 */ /* 0x0022a400080011ff */
[----:B--2---:R-:W-:Y:S05]  /*77d0*/  @!P0 NANOSLEEP.SYNCS 0x989680 ;  /* 0x009896800000895d */ /* 0x004fea0003900000 */
[----:B------:R-:W2:Y:S02]  /*77e0*/  @!P0 SYNCS.PHASECHK.TRANS64 P0, [R0+URZ], R3 ;  /* 0x00000003000085a7 */ /* 0x000ea400080010ff */
[----:B--2---:R-:W-:Y:S05]  /*77f0*/  @!P0 BRA `(.L_x_121) ;  /* 0xfffffffc00f08947 */ /* 0x004fea000383ffff */
[----:B------:R-:W-:Y:S05]  /*7800*/  BRA `(.L_x_122) ;  /* 0xffffffac00687947 */ /* 0x000fea000383ffff */
.L_x_41:
[----:B----4-:R-:W-:-:S07]  /*7810*/  MOV R0, UR5 ;  /* 0x0000000500007c02 */ /* 0x010fce0008000f00 */
.L_x_123:
[----:B-1----:R1:W2:Y:S02]  /*7820*/  SYNCS.PHASECHK.TRANS64.TRYWAIT P0, [R0+URZ], R3 ;  /* 0x00000003000075a7 */ /* 0x0022a400080011ff */
[----:B--2---:R-:W-:Y:S05]  /*7830*/  @!P0 NANOSLEEP.SYNCS 0x989680 ;  /* 0x009896800000895d */ /* 0x004fea0003900000 */
[----:B------:R-:W2:Y:S02]  /*7840*/  @!P0 SYNCS.PHASECHK.TRANS64 P0, [R0+URZ], R3 ;  /* 0x00000003000085a7 */ /* 0x000ea400080010ff */
[----:B--2---:R-:W-:Y:S05]  /*7850*/  @!P0 BRA `(.L_x_123) ;  /* 0xfffffffc00f08947 */ /* 0x004fea000383ffff */
[----:B------:R-:W-:Y:S05]  /*7860*/  BRA `(.L_x_124) ;  /* 0xffffffac00747947 */ /* 0x000fea000383ffff */
.L_x_42:
[----:B----4-:R-:W-:-:S07]  /*7870*/  MOV R0, UR5 ;  /* 0x0000000500007c02 */ /* 0x010fce0008000f00 */
.L_x_125:
[----:B-1----:R1:W2:Y:S02]  /*7880*/  SYNCS.PHASECHK.TRANS64.TRYWAIT P0, [R0+URZ], R3 ;  /* 0x00000003000075a7 */ /* 0x0022a400080011ff */
[----:B--2---:R-:W-:Y:S05]  /*7890*/  @!P0 NANOSLEEP.SYNCS 0x989680 ;  /* 0x009896800000895d */ /* 0x004fea0003900000 */
[----:B------:R-:W2:Y:S02]  /*78a0*/  @!P0 SYNCS.PHASECHK.TRANS64 P0, [R0+URZ], R3 ;  /* 0x00000003000085a7 */ /* 0x000ea400080010ff */
[----:B--2---:R-:W-:Y:S05]  /*78b0*/  @!P0 BRA `(.L_x_125) ;  /* 0xfffffffc00f08947 */ /* 0x004fea000383ffff */
[----:B------:R-:W-:Y:S05]  /*78c0*/  BRA `(.L_x_126) ;  /* 0xffffffac00807947 */ /* 0x000fea000383ffff */
.L_x_45:
[----:B-1----:R1:W2:Y:S02]  /*78d0*/  SYNCS.PHASECHK.TRANS64.TRYWAIT P0, [R0+URZ+0x110], R5 ;  /* 0x00011005000075a7 */ /* 0x0022a400080011ff */
[----:B--2---:R-:W-:Y:S05]  /*78e0*/  @!P0 NANOSLEEP.SYNCS 0x989680 ;  /* 0x009896800000895d */ /* 0x004fea0003900000 */
[----:B------:R-:W2:Y:S02]  /*78f0*/  @!P0 SYNCS.PHASECHK.TRANS64 P0, [R0+URZ+0x110], R5 ;  /* 0x00011005000085a7 */ /* 0x000ea400080010ff */
[----:B--2---:R-:W-:Y:S05]  /*7900*/  @!P0 BRA `(.L_x_45) ;  /* 0xfffffffc00f08947 */ /* 0x004fea000383ffff */
[----:B------:R-:W-:Y:S05]  /*7910*/  BRA `(.L_x_127) ;  /* 0xffffffac00dc7947 */ /* 0x000fea000383ffff */
.L_x_46:
[----:B------:R-:W-:-:S07]  /*7920*/  MOV R0, UR5 ;  /* 0x0000000500007c02 */ /* 0x000fce0008000f00 */
.L_x_128:
[----:B-1----:R1:W2:Y:S02]  /*7930*/  SYNCS.PHASECHK.TRANS64.TRYWAIT P0, [R0+URZ+0xc0], R5 ;  /* 0x0000c005000075a7 */ /* 0x0022a400080011ff */
[----:B--2---:R-:W-:Y:S05]  /*7940*/  @!P0 NANOSLEEP.SYNCS 0x989680 ;  /* 0x009896800000895d */ /* 0x004fea0003900000 */
[----:B------:R-:W2:Y:S02]  /*7950*/  @!P0 SYNCS.PHASECHK.TRANS64 P0, [R0+URZ+0xc0], R5 ;  /* 0x0000c005000085a7 */ /* 0x000ea400080010ff */
[----:B--2---:R-:W-:Y:S05]  /*7960*/  @!P0 BRA `(.L_x_128) ;  /* 0xfffffffc00f08947 */ /* 0x004fea000383ffff */
[----:B------:R-:W-:Y:S05]  /*7970*/  BRA `(.L_x_129) ;  /* 0xffffffac00ec7947 */ /* 0x000fea000383ffff */
.L_x_47:
[----:B-1----:R1:W2:Y:S02]  /*7980*/  SYNCS.PHASECHK.TRANS64.TRYWAIT P1, [R0+URZ+0xb0], R5 ;  /* 0x0000b005000075a7 */ /* 0x0022a400080211ff */
[----:B--2---:R-:W-:Y:S05]  /*7990*/  @!P1 NANOSLEEP.SYNCS 0x989680 ;  /* 0x009896800000995d */ /* 0x004fea0003900000 */
[----:B------:R-:W2:Y:S02]  /*79a0*/  @!P1 SYNCS.PHASECHK.TRANS64 P1, [R0+URZ+0xb0], R5 ;  /* 0x0000b005000095a7 */ /* 0x000ea400080210ff */
[----:B--2---:R-:W-:Y:S05]  /*79b0*/  @!P1 BRA `(.L_x_47) ;  /* 0xfffffffc00f09947 */ /* 0x004fea000383ffff */
[----:B------:R-:W-:Y:S05]  /*79c0*/  BRA `(.L_x_130) ;  /* 0xffffffb0001c7947 */ /* 0x000fea000383ffff */
.L_x_50:
[----:B------:R-:W-:-:S07]  /*79d0*/  MOV R0, UR5 ;  /* 0x0000000500007c02 */ /* 0x000fce0008000f00 */
.L_x_131:
[----:B-1----:R1:W2:Y:S02]  /*79e0*/  SYNCS.PHASECHK.TRANS64.TRYWAIT P0, [R0+URZ+0xc0], R3 ;  /* 0x0000c003000075a7 */ /* 0x0022a400080011ff */
[----:B--2---:R-:W-:Y:S05]  /*79f0*/  @!P0 NANOSLEEP.SYNCS 0x989680 ;  /* 0x009896800000895d */ /* 0x004fea0003900000 */
[----:B------:R-:W2:Y:S02]  /*7a00*/  @!P0 SYNCS.PHASECHK.TRANS64 P0, [R0+URZ+0xc0], R3 ;  /* 0x0000c003000085a7 */ /* 0x000ea400080010ff */
[----:B--2---:R-:W-:Y:S05]  /*7a10*/  @!P0 BRA `(.L_x_131) ;  /* 0xfffffffc00f08947 */ /* 0x004fea000383ffff */
[----:B------:R-:W-:Y:S05]  /*7a20*/  BRA `(.L_x_49) ;  /* 0xffffffb000707947 */ /* 0x000fea000383ffff */
.L_x_57:
[----:B-1----:R1:W2:Y:S02]  /*7a30*/  SYNCS.PHASECHK.TRANS64.TRYWAIT P1, [R0+URZ+0xb0], R5 ;  /* 0x0000b005000075a7 */ /* 0x0022a400080211ff */
[----:B--2---:R-:W-:Y:S05]  /*7a40*/  @!P1 NANOSLEEP.SYNCS 0x989680 ;  /* 0x009896800000995d */ /* 0x004fea0003900000 */
[----:B------:R-:W2:Y:S02]  /*7a50*/  @!P1 SYNCS.PHASECHK.TRANS64 P1, [R0+URZ+0xb0], R5 ;  /* 0x0000b005000095a7 */ /* 0x000ea400080210ff */
[----:B--2---:R-:W-:Y:S05]  /*7a60*/  @!P1 BRA `(.L_x_57) ;  /* 0xfffffffc00f09947 */ /* 0x004fea000383ffff */
[----:B------:R-:W-:Y:S05]  /*7a70*/  BRA `(.L_x_132) ;  /* 0xffffffb400dc7947 */ /* 0x000fea000383ffff */
.L_x_58:
[----:B------:R-:W-:-:S07]  /*7a80*/  MOV R3, UR7 ;  /* 0x0000000700037c02 */ /* 0x000fce0008000f00 */
.L_x_133:
[----:B-1----:R1:W2:Y:S02]  /*7a90*/  SYNCS.PHASECHK.TRANS64.TRYWAIT P0, [R3+URZ+0xf0], R0 ;  /* 0x0000f000030075a7 */ /* 0x0022a400080011ff */
[----:B--2---:R-:W-:Y:S05]  /*7aa0*/  @!P0 NANOSLEEP.SYNCS 0x989680 ;  /* 0x009896800000895d */ /* 0x004fea0003900000 */
[----:B------:R-:W2:Y:S02]  /*7ab0*/  @!P0 SYNCS.PHASECHK.TRANS64 P0, [R3+URZ+0xf0], R0 ;  /* 0x0000f000030085a7 */ /* 0x000ea400080010ff */
[----:B--2---:R-:W-:Y:S05]  /*7ac0*/  @!P0 BRA `(.L_x_133) ;  /* 0xfffffffc00f08947 */ /* 0x004fea000383ffff */
[----:B------:R-:W-:Y:S05]  /*7ad0*/  BRA `(.L_x_134) ;  /* 0xffffffb8002c7947 */ /* 0x000fea000383ffff */
.L_x_61:
[----:B------:R-:W-:Y:S07]  /*7ae0*/  MOV R0, UR6 ;  /* 0x0000000600007c02 */ /* 0x000fee0008000f00 */
.L_x_135:
[----:B-1----:R1:W2:Y:S02]  /*7af0*/  SYNCS.PHASECHK.TRANS64.TRYWAIT P0, [R0+URZ], R3 ;  /* 0x00000003000075a7 */ /* 0x0022a400080011ff */
[----:B--2---:R-:W-:Y:S05]  /*7b00*/  @!P0 NANOSLEEP.SYNCS 0x989680 ;  /* 0x009896800000895d */ /* 0x004fea0003900000 */
[----:B------:R-:W2:Y:S02]  /*7b10*/  @!P0 SYNCS.PHASECHK.TRANS64 P0, [R0+URZ], R3 ;  /* 0x00000003000085a7 */ /* 0x000ea400080010ff */
[----:B--2---:R-:W-:Y:S05]  /*7b20*/  @!P0 BRA `(.L_x_135) ;  /* 0xfffffffc00f08947 */ /* 0x004fea000383ffff */
[----:B------:R-:W-:Y:S05]  /*7b30*/  BRA `(.L_x_60) ;  /* 0xffffffb800487947 */ /* 0x000fea000383ffff */
.L_x_64:
[----:B------:R-:W-:-:S07]  /*7b40*/  MOV R0, UR6 ;  /* 0x0000000600007c02 */ /* 0x000fce0008000f00 */
.L_x_136:
[----:B--2---:R2:W4:Y:S02]  /*7b50*/  SYNCS.PHASECHK.TRANS64.TRYWAIT P0, [R0+URZ], R3 ;  /* 0x00000003000075a7 */ /* 0x00452400080011ff */
[----:B----4-:R-:W-:Y:S05]  /*7b60*/  @!P0 NANOSLEEP.SYNCS 0x989680 ;  /* 0x009896800000895d */ /* 0x010fea0003900000 */
[----:B------:R-:W4:Y:S02]  /*7b70*/  @!P0 SYNCS.PHASECHK.TRANS64 P0, [R0+URZ], R3 ;  /* 0x00000003000085a7 */ /* 0x000f2400080010ff */
[----:B----4-:R-:W-:Y:S05]  /*7b80*/  @!P0 BRA `(.L_x_136) ;  /* 0xfffffffc00f08947 */ /* 0x010fea000383ffff */
[----:B------:R-:W-:Y:S05]  /*7b90*/  BRA `(.L_x_137) ;  /* 0xffffffbc00247947 */ /* 0x000fea000383ffff */
.L_x_65:
[----:B------:R-:W-:-:S07]  /*7ba0*/  MOV R0, UR6 ;  /* 0x0000000600007c02 */ /* 0x000fce0008000f00 */
.L_x_138:
[----:B-1----:R1:W2:Y:S02]  /*7bb0*/  SYNCS.PHASECHK.TRANS64.TRYWAIT P0, [R0+URZ], R3 ;  /* 0x00000003000075a7 */ /* 0x0022a400080011ff */
[----:B--2---:R-:W-:Y:S05]  /*7bc0*/  @!P0 NANOSLEEP.SYNCS 0x989680 ;  /* 0x009896800000895d */ /* 0x004fea0003900000 */
[----:B------:R-:W2:Y:S02]  /*7bd0*/  @!P0 SYNCS.PHASECHK.TRANS64 P0, [R0+URZ], R3 ;  /* 0x00000003000085a7 */ /* 0x000ea400080010ff */
[----:B--2---:R-:W-:Y:S05]  /*7be0*/  @!P0 BRA `(.L_x_138) ;  /* 0xfffffffc00f08947 */ /* 0x004fea000383ffff */
[----:B------:R-:W-:Y:S05]  /*7bf0*/  BRA `(.L_x_139) ;  /* 0xffffffbc00307947 */ /* 0x000fea000383ffff */
.L_x_66:
[----:B------:R-:W-:-:S07]  /*7c00*/  MOV R0, UR6 ;  /* 0x0000000600007c02 */ /* 0x000fce0008000f00 */
.L_x_140:
[----:B-1----:R1:W2:Y:S02]  /*7c10*/  SYNCS.PHASECHK.TRANS64.TRYWAIT P0, [R0+URZ], R3 ;  /* 0x00000003000075a7 */ /* 0x0022a400080011ff */
[----:B--2---:R-:W-:Y:S05]  /*7c20*/  @!P0 NANOSLEEP.SYNCS 0x989680 ;  /* 0x009896800000895d */ /* 0x004fea0003900000 */
[----:B------:R-:W2:Y:S02]  /*7c30*/  @!P0 SYNCS.PHASECHK.TRANS64 P0, [R0+URZ], R3 ;  /* 0x00000003000085a7 */ /* 0x000ea400080010ff */
[----:B--2---:R-:W-:Y:S05]  /*7c40*/  @!P0 BRA `(.L_x_140) ;  /* 0xfffffffc00f08947 */ /* 0x004fea000383ffff */
[----:B------:R-:W-:Y:S05]  /*7c50*/  BRA `(.L_x_141) ;  /* 0xffffffbc003c7947 */ /* 0x000fea000383ffff */
.L_x_67:
[----:B------:R-:W-:-:S07]  /*7c60*/  MOV R0, UR7 ;  /* 0x0000000700007c02 */ /* 0x000fce0008000f00 */
.L_x_142:
[----:B-1----:R1:W2:Y:S02]  /*7c70*/  SYNCS.PHASECHK.TRANS64.TRYWAIT P0, [R0+URZ], R3 ;  /* 0x00000003000075a7 */ /* 0x0022a400080011ff */
[----:B--2---:R-:W-:Y:S05]  /*7c80*/  @!P0 NANOSLEEP.SYNCS 0x989680 ;  /* 0x009896800000895d */ /* 0x004fea0003900000 */
[----:B------:R-:W2:Y:S02]  /*7c90*/  @!P0 SYNCS.PHASECHK.TRANS64 P0, [R0+URZ], R3 ;  /* 0x00000003000085a7 */ /* 0x000ea400080010ff */
[----:B--2---:R-:W-:Y:S05]  /*7ca0*/  @!P0 BRA `(.L_x_142) ;  /* 0xfffffffc00f08947 */ /* 0x004fea000383ffff */
[----:B------:R-:W-:Y:S05]  /*7cb0*/  BRA `(.L_x_143) ;  /* 0xffffffbc00487947 */ /* 0x000fea000383ffff */
.L_x_72:
[----:B--2---:R2:W3:Y:S02]  /*7cc0*/  SYNCS.PHASECHK.TRANS64.TRYWAIT P0, [R0+URZ+0xb0], R3 ;  /* 0x0000b003000075a7 */ /* 0x0044e400080011ff */
[----:B---3--:R-:W-:Y:S05]  /*7cd0*/  @!P0 NANOSLEEP.SYNCS 0x989680 ;  /* 0x009896800000895d */ /* 0x008fea0003900000 */
[----:B------:R-:W3:Y:S02]  /*7ce0*/  @!P0 SYNCS.PHASECHK.TRANS64 P0, [R0+URZ+0xb0], R3 ;  /* 0x0000b003000085a7 */ /* 0x000ee400080010ff */
[----:B---3--:R-:W-:Y:S05]  /*7cf0*/  @!P0 BRA `(.L_x_72) ;  /* 0xfffffffc00f08947 */ /* 0x008fea000383ffff */
[----:B------:R-:W-:Y:S05]  /*7d00*/  BRA `(.L_x_144) ;  /* 0xffffffc0004c7947 */ /* 0x000fea000383ffff */
.L_x_75:
[----:B------:R-:W-:Y:S07]  /*7d10*/  MOV R0, UR7 ;  /* 0x0000000700007c02 */ /* 0x000fee0008000f00 */
.L_x_145:
[----:B--2---:R2:W3:Y:S02]  /*7d20*/  SYNCS.PHASECHK.TRANS64.TRYWAIT P0, [R0+URZ+0xa8], R3 ;  /* 0x0000a803000075a7 */ /* 0x0044e400080011ff */
[----:B---3--:R-:W-:Y:S05]  /*7d30*/  @!P0 NANOSLEEP.SYNCS 0x989680 ;  /* 0x009896800000895d */ /* 0x008fea0003900000 */
[----:B------:R-:W3:Y:S02]  /*7d40*/  @!P0 SYNCS.PHASECHK.TRANS64 P0, [R0+URZ+0xa8], R3 ;  /* 0x0000a803000085a7 */ /* 0x000ee400080010ff */
[----:B---3--:R-:W-:Y:S05]  /*7d50*/  @!P0 BRA `(.L_x_145) ;  /* 0xfffffffc00f08947 */ /* 0x008fea000383ffff */
[----:B------:R-:W-:Y:S05]  /*7d60*/  BRA `(.L_x_74) ;  /* 0xffffffc4002c7947 */ /* 0x000fea000383ffff */
.L_x_78:
[----:B--2---:R-:W-:Y:S07]  /*7d70*/  MOV R3, UR7 ;  /* 0x0000000700037c02 */ /* 0x004fee0008000f00 */
.L_x_146:
[----:B-1----:R1:W2:Y:S02]  /*7d80*/  SYNCS.PHASECHK.TRANS64.TRYWAIT P0, [R3+URZ+0x90], R12 ;  /* 0x0000900c030075a7 */ /* 0x0022a400080011ff */
[----:B--2---:R-:W-:Y:S05]  /*7d90*/  @!P0 NANOSLEEP.SYNCS 0x989680 ;  /* 0x009896800000895d */ /* 0x004fea0003900000 */
[----:B------:R-:W2:Y:S02]  /*7da0*/  @!P0 SYNCS.PHASECHK.TRANS64 P0, [R3+URZ+0x90], R12 ;  /* 0x0000900c030085a7 */ /* 0x000ea400080010ff */
[----:B--2---:R-:W-:Y:S05]  /*7db0*/  @!P0 BRA `(.L_x_146) ;  /* 0xfffffffc00f08947 */ /* 0x004fea000383ffff */
[----:B------:R-:W-:Y:S05]  /*7dc0*/  BRA `(.L_x_147) ;  /* 0xffffffc400a47947 */ /* 0x000fea000383ffff */
.L_x_79:
[----:B------:R-:W-:Y:S07]  /*7dd0*/  MOV R3, UR7 ;  /* 0x0000000700037c02 */ /* 0x000fee0008000f00 */
.L_x_148:
[----:B-1----:R1:W2:Y:S02]  /*7de0*/  SYNCS.PHASECHK.TRANS64.TRYWAIT P0, [R3+URZ+0x98], R12 ;  /* 0x0000980c030075a7 */ /* 0x0022a400080011ff */
[----:B--2---:R-:W-:Y:S05]  /*7df0*/  @!P0 NANOSLEEP.SYNCS 0x989680 ;  /* 0x009896800000895d */ /* 0x004fea0003900000 */
[----:B------:R-:W2:Y:S02]  /*7e00*/  @!P0 SYNCS.PHASECHK.TRANS64 P0, [R3+URZ+0x98], R12 ;  /* 0x0000980c030085a7 */ /* 0x000ea400080010ff */
[----:B--2---:R-:W-:Y:S05]  /*7e10*/  @!P0 BRA `(.L_x_148) ;  /* 0xfffffffc00f08947 */ /* 0x004fea000383ffff */
[----:B------:R-:W-:Y:S05]  /*7e20*/  BRA `(.L_x_149) ;  /* 0xffffffc800247947 */ /* 0x000fea000383ffff */
.L_x_81:
[----:B------:R-:W-:-:S07]  /*7e30*/  MOV R0, UR7 ;  /* 0x0000000700007c02 */ /* 0x000fce0008000f00 */
.L_x_150:
[----:B-1----:R1:W3:Y:S02]  /*7e40*/  SYNCS.PHASECHK.TRANS64.TRYWAIT P0, [R0+URZ+0x90], R3 ;  /* 0x00009003000075a7 */ /* 0x0022e400080011ff */
[----:B---3--:R-:W-:Y:S05]  /*7e50*/  @!P0 NANOSLEEP.SYNCS 0x989680 ;  /* 0x009896800000895d */ /* 0x008fea0003900000 */
[----:B------:R-:W3:Y:S02]  /*7e60*/  @!P0 SYNCS.PHASECHK.TRANS64 P0, [R0+URZ+0x90], R3 ;  /* 0x00009003000085a7 */ /* 0x000ee400080010ff */
[----:B---3--:R-:W-:Y:S05]  /*7e70*/  @!P0 BRA `(.L_x_150) ;  /* 0xfffffffc00f08947 */ /* 0x008fea000383ffff */
[----:B------:R-:W-:Y:S05]  /*7e80*/  BRA `(.L_x_151) ;  /* 0xffffffc800947947 */ /* 0x000fea000383ffff */
.L_x_83:
[----:B--2---:R2:W4:Y:S02]  /*7e90*/  SYNCS.PHASECHK.TRANS64.TRYWAIT P0, [R0+URZ+0xb0], R3 ;  /* 0x0000b003000075a7 */ /* 0x00452400080011ff */
[----:B----4-:R-:W-:Y:S05]  /*7ea0*/  @!P0 NANOSLEEP.SYNCS 0x989680 ;  /* 0x009896800000895d */ /* 0x010fea0003900000 */
[----:B------:R-:W4:Y:S02]  /*7eb0*/  @!P0 SYNCS.PHASECHK.TRANS64 P0, [R0+URZ+0xb0], R3 ;  /* 0x0000b003000085a7 */ /* 0x000f2400080010ff */
[----:B----4-:R-:W-:Y:S05]  /*7ec0*/  @!P0 BRA `(.L_x_83) ;  /* 0xfffffffc00f08947 */ /* 0x010fea000383ffff */
[----:B------:R-:W-:Y:S05]  /*7ed0*/  BRA `(.L_x_152) ;  /* 0xffffffcc00647947 */ /* 0x000fea000383ffff */
.L_x_94:
[----:B-1----:R1:W3:Y:S02]  /*7ee0*/  SYNCS.PHASECHK.TRANS64.TRYWAIT P1, [R0+URZ+0x80], R3 ;  /* 0x00008003000075a7 */ /* 0x0022e400080211ff */
[----:B---3--:R-:W-:Y:S05]  /*7ef0*/  @!P1 NANOSLEEP.SYNCS 0x989680 ;  /* 0x009896800000995d */ /* 0x008fea0003900000 */
[----:B------:R-:W3:Y:S02]  /*7f00*/  @!P1 SYNCS.PHASECHK.TRANS64 P1, [R0+URZ+0x80], R3 ;  /* 0x00008003000095a7 */ /* 0x000ee400080210ff */
[----:B---3--:R-:W-:Y:S05]  /*7f10*/  @!P1 BRA `(.L_x_94) ;  /* 0xfffffffc00f09947 */ /* 0x008fea000383ffff */
[----:B------:R-:W-:Y:S05]  /*7f20*/  BRA `(.L_x_93) ;  /* 0xffffffd8007c7947 */ /* 0x000fea000383ffff */
.L_x_96:
[----:B---3--:R3:W4:Y:S02]  /*7f30*/  SYNCS.PHASECHK.TRANS64.TRYWAIT P0, [R108+URZ+0xd0], R7 ;  /* 0x0000d0076c0075a7 */ /* 0x00872400080011ff */
[----:B----4-:R-:W-:Y:S05]  /*7f40*/  @!P0 NANOSLEEP.SYNCS 0x989680 ;  /* 0x009896800000895d */ /* 0x010fea0003900000 */
[----:B------:R-:W4:Y:S02]  /*7f50*/  @!P0 SYNCS.PHASECHK.TRANS64 P0, [R108+URZ+0xd0], R7 ;  /* 0x0000d0076c0085a7 */ /* 0x000f2400080010ff */
[----:B----4-:R-:W-:Y:S05]  /*7f60*/  @!P0 BRA `(.L_x_96) ;  /* 0xfffffffc00f08947 */ /* 0x010fea000383ffff */
[----:B------:R-:W-:Y:S05]  /*7f70*/  BRA `(.L_x_95) ;  /* 0xffffffd800d07947 */ /* 0x000fea000383ffff */
.L_x_104:
[----:B--2---:R2:W3:Y:S02]  /*7f80*/  SYNCS.PHASECHK.TRANS64.TRYWAIT P0, [R75+URZ+0x80], R0 ;  /* 0x000080004b0075a7 */ /* 0x0044e400080011ff */
[----:B---3--:R-:W-:Y:S05]  /*7f90*/  @!P0 NANOSLEEP.SYNCS 0x989680 ;  /* 0x009896800000895d */ /* 0x008fea0003900000 */
[----:B------:R-:W3:Y:S02]  /*7fa0*/  @!P0 SYNCS.PHASECHK.TRANS64 P0, [R75+URZ+0x80], R0 ;  /* 0x000080004b0085a7 */ /* 0x000ee400080010ff */
[----:B---3--:R-:W-:Y:S05]  /*7fb0*/  @!P0 BRA `(.L_x_104) ;  /* 0xfffffffc00f08947 */ /* 0x008fea000383ffff */
[----:B------:R-:W-:Y:S05]  /*7fc0*/  BRA `(.L_x_103) ;  /* 0xffffffe400c47947 */ /* 0x000fea000383ffff */
        .weak           $__internal_0_$__cuda_sm10x_tcgen05_guardrail_trap_col_being_dealloced_not_returned_by_alloc
        .type           $__internal_0_$__cuda_sm10x_tcgen05_guardrail_trap_col_being_dealloced_not_returned_by_alloc,@function
        .size           $__internal_0_$__cuda_sm10x_tcgen05_guardrail_trap_col_being_dealloced_not_returned_by_alloc,($__internal_1_$__cuda_sm10x_tcgen05_guardrail_trap_phase_invalid_during_alloc - $__internal_0_$__cuda_sm10x_tcgen05_guardrail_trap_col_being_dealloced_not_returned_by_alloc)
$__internal_0_$__cuda_sm10x_tcgen05_guardrail_trap_col_being_dealloced_not_returned_by_alloc:
[----:B------:R-:W-:Y:S05]  /*7fd0*/  BPT.TRAP 0x1 ;  /* 0x000000040000795c */ /* 0x000fea0000300000 */
[----:B------:R-:W-:-:S04]  /*7fe0*/  HFMA2 R3, -RZ, RZ, 0, 0 ;  /* 0x00000000ff037431 */ /* 0x000fc800000001ff */
[----:B------:R-:W-:Y:S05]  /*7ff0*/  RET.REL.NODEC R2 `(_ZN7cutlass13device_kernelINS_4gemm6kernel13GemmUniversalIN4cute5tupleIJiiiiEEENS1_10collective13CollectiveMmaINS1_35MainloopSm100TmaUmmaWarpSpecializedILi8ELi2ELi4ENS5_IJNS4_1CILi1EEESB_SB_EEEEENS5_IJNSA_ILi64EEENSA_ILi128EEESF_EEEaNS5_IJSB_llEEEaNS5_IJlSB_lEEENS4_8TiledMMAINS4_8MMA_AtomIJNS4_15SM100_MMA_S8_SSIaaiLi64ELi128ELNS4_4UMMA5MajorE1ELSN_0ELNSM_8SaturateE0EEEEEENS4_6LayoutISC_NS5_IJNSA_ILi0EEESS_SS_EEEEENS5_IJNS4_10UnderscoreESV_SV_EEEEENS4_13SM90_TMA_LOADENS4_14ComposedLayoutINS4_7SwizzleILi2ELi4ELi3EEENS4_18smem_ptr_flag_bitsILi8EEENSR_INS5_IJSE_NSA_ILi8EEEEEENS5_IJSB_SE_EEEEEEEvNS4_8identityESY_NSZ_INS10_ILi3ELi4ELi3EEES13_NSR_INS5_IJS14_SF_EEENS5_IJSF_SB_EEEEEEEvS19_EENS_8epilogue10collective18CollectiveEpilogueINS1G_23Sm100TmaWarpSpecializedILi2ELi2ELi32ELb0ELb0EEEJSG_NS5_IJNSR_ISE_SB_EES1L_EEEaSI_aSI_NS1G_6fusion15FusionCallbacksIS1K_NS1N_17LinearCombinationIaiaiLNS_15FloatRoundStyleE2EEESG_S1M_JEEENS4_5SM1004TMEM4LOAD26SM100_TMEM_LOAD_16dp32b32xESY_NSZ_IS11_S13_NSR_INS5_IJS14_SE_EEENS5_IJSE_SB_EEEEEEENS4_39AutoVectorizingCopyWithAssumedAlignmentILi128EEENS4_14SM90_TMA_STOREES20_S22_S22_EEEvvEEEEvNT_6ParamsE) ;  /* 0xffffff8002007950 */ /* 0x000fea0003c3ffff */
        .weak           $__internal_1_$__cuda_sm10x_tcgen05_guardrail_trap_phase_invalid_during_alloc
        .type           $__internal_1_$__cuda_sm10x_tcgen05_guardrail_trap_phase_invalid_during_alloc,@function
        .size           $__internal_1_$__cuda_sm10x_tcgen05_guardrail_trap_phase_invalid_during_alloc,($__internal_2_$__cuda_sm10x_tcgen05_guardrail_trap_unallocated_columns_being_dealloced - $__internal_1_$__cuda_sm10x_tcgen05_guardrail_trap_phase_invalid_during_alloc)
$__internal_1_$__cuda_sm10x_tcgen05_guardrail_trap_phase_invalid_during_alloc:
[----:B------:R-:W-:Y:S05]  /*8000*/  BPT.TRAP 0x1 ;  /* 0x000000040000795c */ /* 0x000fea0000300000 */
[----:B------:R-:W-:-:S04]  /*8010*/  MOV R3, 0x0 ;  /* 0x0000000000037802 */ /* 0x000fc80000000f00 */
[----:B------:R-:W-:Y:S05]  /*8020*/  RET.REL.NODEC R2 `(_ZN7cutlass13device_kernelINS_4gemm6kernel13GemmUniversalIN4cute5tupleIJiiiiEEENS1_10collective13CollectiveMmaINS1_35MainloopSm100TmaUmmaWarpSpecializedILi8ELi2ELi4ENS5_IJNS4_1CILi1EEESB_SB_EEEEENS5_IJNSA_ILi64EEENSA_ILi128EEESF_EEEaNS5_IJSB_llEEEaNS5_IJlSB_lEEENS4_8TiledMMAINS4_8MMA_AtomIJNS4_15SM100_MMA_S8_SSIaaiLi64ELi128ELNS4_4UMMA5MajorE1ELSN_0ELNSM_8SaturateE0EEEEEENS4_6LayoutISC_NS5_IJNSA_ILi0EEESS_SS_EEEEENS5_IJNS4_10UnderscoreESV_SV_EEEEENS4_13SM90_TMA_LOADENS4_14ComposedLayoutINS4_7SwizzleILi2ELi4ELi3EEENS4_18smem_ptr_flag_bitsILi8EEENSR_INS5_IJSE_NSA_ILi8EEEEEENS5_IJSB_SE_EEEEEEEvNS4_8identityESY_NSZ_INS10_ILi3ELi4ELi3EEES13_NSR_INS5_IJS14_SF_EEENS5_IJSF_SB_EEEEEEEvS19_EENS_8epilogue10collective18CollectiveEpilogueINS1G_23Sm100TmaWarpSpecializedILi2ELi2ELi32ELb0ELb0EEEJSG_NS5_IJNSR_ISE_SB_EES1L_EEEaSI_aSI_NS1G_6fusion15FusionCallbacksIS1K_NS1N_17LinearCombinationIaiaiLNS_15FloatRoundStyleE2EEESG_S1M_JEEENS4_5SM1004TMEM4LOAD26SM100_TMEM_LOAD_16dp32b32xESY_NSZ_IS11_S13_NSR_INS5_IJS14_SE_EEENS5_IJSE_SB_EEEEEEENS4_39AutoVectorizingCopyWithAssumedAlignmentILi128EEENS4_14SM90_TMA_STOREES20_S22_S22_EEEvvEEEEvNT_6ParamsE) ;  /* 0xffffff7c02f47950 */ /* 0x000fea0003c3ffff */
        .weak           $__internal_2_$__cuda_sm10x_tcgen05_guardrail_trap_unallocated_columns_being_dealloced
        .type           $__internal_2_$__cuda_sm10x_tcgen05_guardrail_trap_unallocated_columns_being_dealloced,@function
        .size           $__internal_2_$__cuda_sm10x_tcgen05_guardrail_trap_unallocated_columns_being_dealloced,(.L_x_154 - $__internal_2_$__cuda_sm10x_tcgen05_guardrail_trap_unallocated_columns_being_dealloced)
$__internal_2_$__cuda_sm10x_tcgen05_guardrail_trap_unallocated_columns_being_dealloced:
[----:B------:R-:W-:Y:S05]  /*8030*/  BPT.TRAP 0x1 ;  /* 0x000000040000795c */ /* 0x000fea0000300000 */
[----:B------:R-:W-:-:S04]  /*8040*/  HFMA2 R3, -RZ, RZ, 0, 0 ;  /* 0x00000000ff037431 */ /* 0x000fc800000001ff */
[----:B------:R-:W-:Y:S05]  /*8050*/  RET.REL.NODEC R2 `(_ZN7cutlass13device_kernelINS_4gemm6kernel13GemmUniversalIN4cute5tupleIJiiiiEEENS1_10collective13CollectiveMmaINS1_35MainloopSm100TmaUmmaWarpSpecializedILi8ELi2ELi4ENS5_IJNS4_1CILi1EEESB_SB_EEEEENS5_IJNSA_ILi64EEENSA_ILi128EEESF_EEEaNS5_IJSB_llEEEaNS5_IJlSB_lEEENS4_8TiledMMAINS4_8MMA_AtomIJNS4_15SM100_MMA_S8_SSIaaiLi64ELi128ELNS4_4UMMA5MajorE1ELSN_0ELNSM_8SaturateE0EEEEEENS4_6LayoutISC_NS5_IJNSA_ILi0EEESS_SS_EEEEENS5_IJNS4_10UnderscoreESV_SV_EEEEENS4_13SM90_TMA_LOADENS4_14ComposedLayoutINS4_7SwizzleILi2ELi4ELi3EEENS4_18smem_ptr_flag_bitsILi8EEENSR_INS5_IJSE_NSA_ILi8EEEEEENS5_IJSB_SE_EEEEEEEvNS4_8identityESY_NSZ_INS10_ILi3ELi4ELi3EEES13_NSR_INS5_IJS14_SF_EEENS5_IJSF_SB_EEEEEEEvS19_EENS_8epilogue10collective18CollectiveEpilogueINS1G_23Sm100TmaWarpSpecializedILi2ELi2ELi32ELb0ELb0EEEJSG_NS5_IJNSR_ISE_SB_EES1L_EEEaSI_aSI_NS1G_6fusion15FusionCallbacksIS1K_NS1N_17LinearCombinationIaiaiLNS_15FloatRoundStyleE2EEESG_S1M_JEEENS4_5SM1004TMEM4LOAD26SM100_TMEM_LOAD_16dp32b32xESY_NSZ_IS11_S13_NSR_INS5_IJS14_SE_EEENS5_IJSE_SB_EEEEEEENS4_39AutoVectorizingCopyWithAssumedAlignmentILi128EEENS4_14SM90_TMA_STOREES20_S22_S22_EEEvvEEEEvNT_6ParamsE) ;  /* 0xffffff7c02e87950 */ /* 0x000fea0003c3ffff */
.L_x_153:
[----:B------:R-:W-:-:S00]  /*8060*/  BRA `(.L_x_153) ;  /* 0xfffffffc00fc7947 */ /* 0x000fc0000383ffff */
[----:B------:R-:W-:-:S00]  /*8070*/  NOP ;  /* 0x0000000000007918 */ /* 0x000fc00000000000 */
        /* <DEDUP_REMOVED lines=8> */
.L_x_154:


//--------------------- .nv.global.init           --------------------------
	.section	.nv.global.init,"aw",@progbits
.nv.global.init:
	.type		$str$27,@object
	.size		$str$27,($str$28 - $str$27)
$str$27:
        /*0000*/ 	.byte	0x28, 0x61, 0x64, 0x64, 0x72, 0x65, 0x73, 0x73, 0x20, 0x26, 0x20, 0x6d, 0x61, 0x73, 0x6b, 0x29
        /*0010*/ 	.byte	0x20, 0x3d, 0x3d, 0x20, 0x30, 0x00
	.type		$str$28,@object
	.size		$str$28,($str$26 - $str$28)
$str$28:
        /*0016*/ 	.byte	0x2f, 0x74, 0x6d, 0x70, 0x2f, 0x63, 0x75, 0x74, 0x6c, 0x61, 0x73, 0x73, 0x5f, 0x73, 0x77, 0x65
        /*0026*/ 	.byte	0x65, 0x70, 0x5f, 0x73, 0x72, 0x63, 0x2f, 0x69, 0x6e, 0x63, 0x6c, 0x75, 0x64, 0x65, 0x2f, 0x63
        /*0036*/ 	.byte	0x75, 0x74, 0x65, 0x2f, 0x70, 0x6f, 0x69, 0x6e, 0x74, 0x65, 0x72, 0x5f, 0x66, 0x6c, 0x61, 0x67
        /*0046*/ 	.byte	0x67, 0x65, 0x64, 0x2e, 0x68, 0x70, 0x70, 0x00
	.type		$str$26,@object
	.size		$str$26,($str$25 - $str$26)
$str$26:
        /*004e*/ 	.byte	0x2f, 0x74, 0x6d, 0x70, 0x2f, 0x63, 0x75, 0x74, 0x6c, 0x61, 0x73, 0x73, 0x5f, 0x73, 0x77, 0x65
        /*005e*/ 	.byte	0x65, 0x70, 0x5f, 0x73, 0x72, 0x63, 0x2f, 0x69, 0x6e, 0x63, 0x6c, 0x75, 0x64, 0x65, 0x2f, 0x63
        /*006e*/ 	.byte	0x75, 0x74, 0x65, 0x2f, 0x61, 0x74, 0x6f, 0x6d, 0x2f, 0x63, 0x6f, 0x70, 0x79, 0x5f, 0x74, 0x72
        /*007e*/ 	.byte	0x61, 0x69, 0x74, 0x73, 0x5f, 0x73, 0x6d, 0x31, 0x30, 0x30, 0x2e, 0x68, 0x70, 0x70, 0x00
	.type		$str$25,@object
	.size		$str$25,(__unnamed_1 - $str$25)
$str$25:
        /*008d*/ 	.byte	0x28, 0x28, 0x75, 0x69, 0x6e, 0x74, 0x33, 0x32, 0x5f, 0x74, 0x28, 0x74, 0x68, 0x72, 0x65, 0x61
        /*009d*/ 	.byte	0x64, 0x49, 0x64, 0x78, 0x2e, 0x78, 0x29, 0x20, 0x2f, 0x20, 0x33, 0x32, 0x29, 0x20, 0x25, 0x20
        /*00ad*/ 	.byte	0x34, 0x29, 0x20, 0x3d, 0x3d, 0x20, 0x28, 0x28, 0x28, 0x74, 0x6d, 0x65, 0x6d, 0x5f, 0x61, 0x64
        /*00bd*/ 	.byte	0x64, 0x72, 0x20, 0x3e, 0x3e, 0x20, 0x31, 0x36, 0x29, 0x20, 0x2f, 0x20, 0x33, 0x32, 0x29, 0x20
        /*00cd*/ 	.byte	0x25, 0x20, 0x34, 0x29, 0x00
	.type		__unnamed_1,@object
	.size		__unnamed_1,(__unnamed_2 - __unnamed_1)
__unnamed_1:
        /*00d2*/ 	.byte	0x61, 0x75, 0x74, 0x6f, 0x20, 0x63, 0x75, 0x74, 0x65, 0x3a, 0x3a, 0x61, 0x73, 0x5f, 0x70, 0x6f
        /* <DEDUP_REMOVED lines=24> */
        /*0262*/ 	.byte	0x00
	.type		__unnamed_2,@object
	.size		__unnamed_2,(.L_2 - __unnamed_2)
__unnamed_2:
        /* <DEDUP_REMOVED lines=41> */
.L_2:


//--------------------- .nv.shared._ZN7cutlass13device_kernelINS_4gemm6kernel13GemmUniversalIN4cute5tupleIJiiiiEEENS1_10collective13CollectiveMmaINS1_35MainloopSm100TmaUmmaWarpSpecializedILi8ELi2ELi4ENS5_IJNS4_1CILi1EEESB_SB_EEEEENS5_IJNSA_ILi64EEENSA_ILi128EEESF_EEEaNS5_IJSB_llEEEaNS5_IJlSB_lEEENS4_8TiledMMAINS4_8MMA_AtomIJNS4_15SM100_MMA_S8_SSIaaiLi64ELi128ELNS4_4UMMA5MajorE1ELSN_0ELNSM_8SaturateE0EEEEEENS4_6LayoutISC_NS5_IJNSA_ILi0EEESS_SS_EEEEENS5_IJNS4_10UnderscoreESV_SV_EEEEENS4_13SM90_TMA_LOADENS4_14ComposedLayoutINS4_7SwizzleILi2ELi4ELi3EEENS4_18smem_ptr_flag_bitsILi8EEENSR_INS5_IJSE_NSA_ILi8EEEEEENS5_IJSB_SE_EEEEEEEvNS4_8identityESY_NSZ_INS10_ILi3ELi4ELi3EEES13_NSR_INS5_IJS14_SF_EEENS5_IJSF_SB_EEEEEEEvS19_EENS_8epilogue10collective18CollectiveEpilogueINS1G_23Sm100TmaWarpSpecializedILi2ELi2ELi32ELb0ELb0EEEJSG_NS5_IJNSR_ISE_SB_EES1L_EEEaSI_aSI_NS1G_6fusion15FusionCallbacksIS1K_NS1N_17LinearCombinationIaiaiLNS_15FloatRoundStyleE2EEESG_S1M_JEEENS4_5SM1004TMEM4LOAD26SM100_TMEM_LOAD_16dp32b32xESY_NSZ_IS11_S13_NSR_INS5_IJS14_SE_EEENS5_IJSE_SB_EEEEEEENS4_39AutoVectorizingCopyWithAssumedAlignmentILi128EEENS4_14SM90_TMA_STOREES20_S22_S22_EEEvvEEEEvNT_6ParamsE --------------------------
	.section	.nv.shared._ZN7cutlass13device_kernelINS_4gemm6kernel13GemmUniversalIN4cute5tupleIJiiiiEEENS1_10collective13CollectiveMmaINS1_35MainloopSm100TmaUmmaWarpSpecializedILi8ELi2ELi4ENS5_IJNS4_1CILi1EEESB_SB_EEEEENS5_IJNSA_ILi64EEENSA_ILi128EEESF_EEEaNS5_IJSB_llEEEaNS5_IJlSB_lEEENS4_8TiledMMAINS4_8MMA_AtomIJNS4_15SM100_MMA_S8_SSIaaiLi64ELi128ELNS4_4UMMA5MajorE1ELSN_0ELNSM_8SaturateE0EEEEEENS4_6LayoutISC_NS5_IJNSA_ILi0EEESS_SS_EEEEENS5_IJNS4_10UnderscoreESV_SV_EEEEENS4_13SM90_TMA_LOADENS4_14ComposedLayoutINS4_7SwizzleILi2ELi4ELi3EEENS4_18smem_ptr_flag_bitsILi8EEENSR_INS5_IJSE_NSA_ILi8EEEEEENS5_IJSB_SE_EEEEEEEvNS4_8identityESY_NSZ_INS10_ILi3ELi4ELi3EEES13_NSR_INS5_IJS14_SF_EEENS5_IJSF_SB_EEEEEEEvS19_EENS_8epilogue10collective18CollectiveEpilogueINS1G_23Sm100TmaWarpSpecializedILi2ELi2ELi32ELb0ELb0EEEJSG_NS5_IJNSR_ISE_SB_EES1L_EEEaSI_aSI_NS1G_6fusion15FusionCallbacksIS1K_NS1N_17LinearCombinationIaiaiLNS_15FloatRoundStyleE2EEESG_S1M_JEEENS4_5SM1004TMEM4LOAD26SM100_TMEM_LOAD_16dp32b32xESY_NSZ_IS11_S13_NSR_INS5_IJS14_SE_EEENS5_IJSE_SB_EEEEEEENS4_39AutoVectorizingCopyWithAssumedAlignmentILi128EEENS4_14SM90_TMA_STOREES20_S22_S22_EEEvvEEEEvNT_6ParamsE,"aw",@nobits
	.sectionflags	@""
	.align	16
	.zero		1024


//--------------------- .nv.shared.reserved.0     --------------------------
	.section	.nv.shared.reserved.0,"aw",@nobits
	.weak		__nv_reservedSMEM_offset_0_alias
	.size		__nv_reservedSMEM_offset_0_alias, 0, 64
	.other		__nv_reservedSMEM_offset_0_alias,@"STO_CUDA_RESERVED_SHARED STV_DEFAULT"
__nv_reservedSMEM_offset_0_alias:
	.zero		0
.nv.shared.reserved.0:
	.zero		64
	.weak		__nv_reservedSMEM_tcgen05_partition
	.type		__nv_reservedSMEM_tcgen05_partition,@object
	.size		__nv_reservedSMEM_tcgen05_partition,(.L_0 - __nv_reservedSMEM_tcgen05_partition)
__nv_reservedSMEM_tcgen05_partition:
	.zero		32
.L_0:


//--------------------- .nv.global                --------------------------
	.section	.nv.global,"aw",@nobits
.nv.global:
	.type		_ZN40_INTERNAL_f2194fe5_4_k_cu_78979f93_285394cute1_E,@object
	.size		_ZN40_INTERNAL_f2194fe5_4_k_cu_78979f93_285394cute1_E,(_ZN40_INTERNAL_f2194fe5_4_k_cu_78979f93_285394cuda3std3__45__cpo6cbeginE - _ZN40_INTERNAL_f2194fe5_4_k_cu_78979f93_285394cute1_E)
_ZN40_INTERNAL_f2194fe5_4_k_cu_78979f93_285394cute1_E:
	.zero		1
	.type		_ZN40_INTERNAL_f2194fe5_4_k_cu_78979f93_285394cuda3std3__45__cpo6cbeginE,@object
	.size		_ZN40_INTERNAL_f2194fe5_4_k_cu_78979f93_285394cuda3std3__45__cpo6cbeginE,(_ZN40_INTERNAL_f2194fe5_4_k_cu_78979f93_285394cuda3std3__48in_placeE - _ZN40_INTERNAL_f2194fe5_4_k_cu_78979f93_285394cuda3std3__45__cpo6cbeginE)
_ZN40_INTERNAL_f2194fe5_4_k_cu_78979f93_285394cuda3std3__45__cpo6cbeginE:
	.zero		1
	.type		_ZN40_INTERNAL_f2194fe5_4_k_cu_78979f93_285394cuda3std3__48in_placeE,@object
	.size		_ZN40_INTERNAL_f2194fe5_4_k_cu_78979f93_285394cuda3std3__48in_placeE,(_ZN40_INTERNAL_f2194fe5_4_k_cu_78979f93_285394cuda3std6ranges3__45__cpo9iter_moveE - _ZN40_INTERNAL_f2194fe5_4_k_cu_78979f93_285394cuda3std3__48in_placeE)
_ZN40_INTERNAL_f2194fe5_4_k_cu_78979f93_285394cuda3std3__48in_placeE:
	.zero		1
	.type		_ZN40_INTERNAL_f2194fe5_4_k_cu_78979f93_285394cuda3std6ranges3__45__cpo9iter_moveE,@object
	.size		_ZN40_INTERNAL_f2194fe5_4_k_cu_78979f93_285394cuda3std6ranges3__45__cpo9iter_moveE,(_ZN40_INTERNAL_f2194fe5_4_k_cu_78979f93_285394cuda3std3__45__cpo5beginE - _ZN40_INTERNAL_f2194fe5_4_k_cu_78979f93_285394cuda3std6ranges3__45__cpo9iter_moveE)
_ZN40_INTERNAL_f2194fe5_4_k_cu_78979f93_285394cuda3std6ranges3__45__cpo9iter_moveE:
	.zero		1
	.type		_ZN40_INTERNAL_f2194fe5_4_k_cu_78979f93_285394cuda3std3__45__cpo5beginE,@object
	.size		_ZN40_INTERNAL_f2194fe5_4_k_cu_78979f93_285394cuda3std3__45__cpo5beginE,(_ZN40_INTERNAL_f2194fe5_4_k_cu_78979f93_285394cuda3std3__442_GLOBAL__N__f2194fe5_4_k_cu_78979f93_285396ignoreE - _ZN40_INTERNAL_f2194fe5_4_k_cu_78979f93_285394cuda3std3__45__cpo5beginE)
_ZN40_INTERNAL_f2194fe5_4_k_cu_78979f93_285394cuda3std3__45__cpo5beginE:
	.zero		1
	.type		_ZN40_INTERNAL_f2194fe5_4_k_cu_78979f93_285394cuda3std3__442_GLOBAL__N__f2194fe5_4_k_cu_78979f93_285396ignoreE,@object
	.size		_ZN40_INTERNAL_f2194fe5_4_k_cu_78979f93_285394cuda3std3__442_GLOBAL__N__f2194fe5_4_k_cu_78979f93_285396ignoreE,(_ZN40_INTERNAL_f2194fe5_4_k_cu_78979f93_285394cute7productE - _ZN40_INTERNAL_f2194fe5_4_k_cu_78979f93_285394cuda3std3__442_GLOBAL__N__f2194fe5_4_k_cu_78979f93_285396ignoreE)
_ZN40_INTERNAL_f2194fe5_4_k_cu_78979f93_285394cuda3std3__442_GLOBAL__N__f2194fe5_4_k_cu_78979f93_285396ignoreE:
	.zero		1
	.type		_ZN40_INTERNAL_f2194fe5_4_k_cu_78979f93_285394cute7productE,@object
	.size		_ZN40_INTERNAL_f2194fe5_4_k_cu_78979f93_285394cute7productE,(_ZN40_INTERNAL_f2194fe5_4_k_cu_78979f93_285394cuda3std3__45__cpo3endE - _ZN40_INTERNAL_f2194fe5_4_k_cu_78979f93_285394cute7productE)
_ZN40_INTERNAL_f2194fe5_4_k_cu_78979f93_285394cute7productE:
	.zero		1
	.type		_ZN40_INTERNAL_f2194fe5_4_k_cu_78979f93_285394cuda3std3__45__cpo3endE,@object
	.size		_ZN40_INTERNAL_f2194fe5_4_k_cu_78979f93_285394cuda3std3__45__cpo3endE,(_ZN40_INTERNAL_f2194fe5_4_k_cu_78979f93_285394cuda3std3__419piecewise_constructE - _ZN40_INTERNAL_f2194fe5_4_k_cu_78979f93_285394cuda3std3__45__cpo3endE)
_ZN40_INTERNAL_f2194fe5_4_k_cu_78979f93_285394cuda3std3__45__cpo3endE:
	.zero		1
	.type		_ZN40_INTERNAL_f2194fe5_4_k_cu_78979f93_285394cuda3std3__419piecewise_constructE,@object
	.size		_ZN40_INTERNAL_f2194fe5_4_k_cu_78979f93_285394cuda3std3__419piecewise_constructE,(_ZN40_INTERNAL_f2194fe5_4_k_cu_78979f93_285394cuda3std3__45__cpo4cendE - _ZN40_INTERNAL_f2194fe5_4_k_cu_78979f93_285394cuda3std3__419piecewise_constructE)
_ZN40_INTERNAL_f2194fe5_4_k_cu_78979f93_285394cuda3std3__419piecewise_constructE:
	.zero		1
	.type		_ZN40_INTERNAL_f2194fe5_4_k_cu_78979f93_285394cuda3std3__45__cpo4cendE,@object
	.size		_ZN40_INTERNAL_f2194fe5_4_k_cu_78979f93_285394cuda3std3__45__cpo4cendE,(_ZN40_INTERNAL_f2194fe5_4_k_cu_78979f93_285394cuda3std6ranges3__45__cpo4swapE - _ZN40_INTERNAL_f2194fe5_4_k_cu_78979f93_285394cuda3std3__45__cpo4cendE)
_ZN40_INTERNAL_f2194fe5_4_k_cu_78979f93_285394cuda3std3__45__cpo4cendE:
	.zero		1
	.type		_ZN40_INTERNAL_f2194fe5_4_k_cu_78979f93_285394cuda3std6ranges3__45__cpo4swapE,@object
	.size		_ZN40_INTERNAL_f2194fe5_4_k_cu_78979f93_285394cuda3std6ranges3__45__cpo4swapE,(.L_10 - _ZN40_INTERNAL_f2194fe5_4_k_cu_78979f93_285394cuda3std6ranges3__45__cpo4swapE)
_ZN40_INTERNAL_f2194fe5_4_k_cu_78979f93_285394cuda3std6ranges3__45__cpo4swapE:
	.zero		1
.L_10:


//--------------------- .nv.constant0._ZN7cutlass13device_kernelINS_4gemm6kernel13GemmUniversalIN4cute5tupleIJiiiiEEENS1_10collective13CollectiveMmaINS1_35MainloopSm100TmaUmmaWarpSpecializedILi8ELi2ELi4ENS5_IJNS4_1CILi1EEESB_SB_EEEEENS5_IJNSA_ILi64EEENSA_ILi128EEESF_EEEaNS5_IJSB_llEEEaNS5_IJlSB_lEEENS4_8TiledMMAINS4_8MMA_AtomIJNS4_15SM100_MMA_S8_SSIaaiLi64ELi128ELNS4_4UMMA5MajorE1ELSN_0ELNSM_8SaturateE0EEEEEENS4_6LayoutISC_NS5_IJNSA_ILi0EEESS_SS_EEEEENS5_IJNS4_10UnderscoreESV_SV_EEEEENS4_13SM90_TMA_LOADENS4_14ComposedLayoutINS4_7SwizzleILi2ELi4ELi3EEENS4_18smem_ptr_flag_bitsILi8EEENSR_INS5_IJSE_NSA_ILi8EEEEEENS5_IJSB_SE_EEEEEEEvNS4_8identityESY_NSZ_INS10_ILi3ELi4ELi3EEES13_NSR_INS5_IJS14_SF_EEENS5_IJSF_SB_EEEEEEEvS19_EENS_8epilogue10collective18CollectiveEpilogueINS1G_23Sm100TmaWarpSpecializedILi2ELi2ELi32ELb0ELb0EEEJSG_NS5_IJNSR_ISE_SB_EES1L_EEEaSI_aSI_NS1G_6fusion15FusionCallbacksIS1K_NS1N_17LinearCombinationIaiaiLNS_15FloatRoundStyleE2EEESG_S1M_JEEENS4_5SM1004TMEM4LOAD26SM100_TMEM_LOAD_16dp32b32xESY_NSZ_IS11_S13_NSR_INS5_IJS14_SE_EEENS5_IJSE_SB_EEEEEEENS4_39AutoVectorizingCopyWithAssumedAlignmentILi128EEENS4_14SM90_TMA_STOREES20_S22_S22_EEEvvEEEEvNT_6ParamsE --------------------------
	.section	.nv.constant0._ZN7cutlass13device_kernelINS_4gemm6kernel13GemmUniversalIN4cute5tupleIJiiiiEEENS1_10collective13CollectiveMmaINS1_35MainloopSm100TmaUmmaWarpSpecializedILi8ELi2ELi4ENS5_IJNS4_1CILi1EEESB_SB_EEEEENS5_IJNSA_ILi64EEENSA_ILi128EEESF_EEEaNS5_IJSB_llEEEaNS5_IJlSB_lEEENS4_8TiledMMAINS4_8MMA_AtomIJNS4_15SM100_MMA_S8_SSIaaiLi64ELi128ELNS4_4UMMA5MajorE1ELSN_0ELNSM_8SaturateE0EEEEEENS4_6LayoutISC_NS5_IJNSA_ILi0EEESS_SS_EEEEENS5_IJNS4_10UnderscoreESV_SV_EEEEENS4_13SM90_TMA_LOADENS4_14ComposedLayoutINS4_7SwizzleILi2ELi4ELi3EEENS4_18smem_ptr_flag_bitsILi8EEENSR_INS5_IJSE_NSA_ILi8EEEEEENS5_IJSB_SE_EEEEEEEvNS4_8identityESY_NSZ_INS10_ILi3ELi4ELi3EEES13_NSR_INS5_IJS14_SF_EEENS5_IJSF_SB_EEEEEEEvS19_EENS_8epilogue10collective18CollectiveEpilogueINS1G_23Sm100TmaWarpSpecializedILi2ELi2ELi32ELb0ELb0EEEJSG_NS5_IJNSR_ISE_SB_EES1L_EEEaSI_aSI_NS1G_6fusion15FusionCallbacksIS1K_NS1N_17LinearCombinationIaiaiLNS_15FloatRoundStyleE2EEESG_S1M_JEEENS4_5SM1004TMEM4LOAD26SM100_TMEM_LOAD_16dp32b32xESY_NSZ_IS11_S13_NSR_INS5_IJS14_SE_EEENS5_IJSE_SB_EEEEEEENS4_39AutoVectorizingCopyWithAssumedAlignmentILi128EEENS4_14SM90_TMA_STOREES20_S22_S22_EEEvvEEEEvNT_6ParamsE,"a",@progbits
	.sectionflags	@""
	.align	4
.nv.constant0._ZN7cutlass13device_kernelINS_4gemm6kernel13GemmUniversalIN4cute5tupleIJiiiiEEENS1_10collective13CollectiveMmaINS1_35MainloopSm100TmaUmmaWarpSpecializedILi8ELi2ELi4ENS5_IJNS4_1CILi1EEESB_SB_EEEEENS5_IJNSA_ILi64EEENSA_ILi128EEESF_EEEaNS5_IJSB_llEEEaNS5_IJlSB_lEEENS4_8TiledMMAINS4_8MMA_AtomIJNS4_15SM100_MMA_S8_SSIaaiLi64ELi128ELNS4_4UMMA5MajorE1ELSN_0ELNSM_8SaturateE0EEEEEENS4_6LayoutISC_NS5_IJNSA_ILi0EEESS_SS_EEEEENS5_IJNS4_10UnderscoreESV_SV_EEEEENS4_13SM90_TMA_LOADENS4_14ComposedLayoutINS4_7SwizzleILi2ELi4ELi3EEENS4_18smem_ptr_flag_bitsILi8EEENSR_INS5_IJSE_NSA_ILi8EEEEEENS5_IJSB_SE_EEEEEEEvNS4_8identityESY_NSZ_INS10_ILi3ELi4ELi3EEES13_NSR_INS5_IJS14_SF_EEENS5_IJSF_SB_EEEEEEEvS19_EENS_8epilogue10collective18CollectiveEpilogueINS1G_23Sm100TmaWarpSpecializedILi2ELi2ELi32ELb0ELb0EEEJSG_NS5_IJNSR_ISE_SB_EES1L_EEEaSI_aSI_NS1G_6fusion15FusionCallbacksIS1K_NS1N_17LinearCombinationIaiaiLNS_15FloatRoundStyleE2EEESG_S1M_JEEENS4_5SM1004TMEM4LOAD26SM100_TMEM_LOAD_16dp32b32xESY_NSZ_IS11_S13_NSR_INS5_IJS14_SE_EEENS5_IJSE_SB_EEEEEEENS4_39AutoVectorizingCopyWithAssumedAlignmentILi128EEENS4_14SM90_TMA_STOREES20_S22_S22_EEEvvEEEEvNT_6ParamsE:
	.zero		2944


//--------------------- SYMBOLS --------------------------

	.type		.nv.reservedSmem.offset0,@object
	.size		.nv.reservedSmem.offset0,0x4
	.type		.nv.reservedSmem.cap,@object
	.size		.nv.reservedSmem.cap,0x4
	.type		__assertfail,@function
